// auto-generated by cutlass_sweep.gemm — config: {"arch": "sm_90", "cluster_m": 4, "cluster_n": 1, "dtype": "fp16", "dtype_b": "fp16", "layout": "tn", "stages": 0, "tile_k": 64, "tile_m": 128, "tile_n": 128}
#include "cutlass/cutlass.h"
#include "cutlass/gemm/collective/collective_builder.hpp"
#include "cutlass/gemm/device/gemm_universal_adapter.h"
#include "cutlass/gemm/kernel/gemm_universal.hpp"
#include "cutlass/epilogue/collective/collective_builder.hpp"

using ElemA = cutlass::half_t;
using ElemB = cutlass::half_t;
using ElemCD = cutlass::half_t;
using Acc  = float;
using TileShape    = cute::Shape<cute::_128, cute::_128, cute::_64>;
using ClusterShape = cute::Shape<cute::_4, cute::_1, cute::_1>;

using CollectiveEpilogue = typename cutlass::epilogue::collective::CollectiveBuilder<
    cutlass::arch::Sm90, cutlass::arch::OpClassTensorOp,
    TileShape, ClusterShape,
    cutlass::epilogue::collective::EpilogueTileAuto,
    Acc, Acc,
    ElemCD, cutlass::layout::RowMajor, 128 / cutlass::sizeof_bits<ElemCD>::value,
    ElemCD, cutlass::layout::RowMajor, 128 / cutlass::sizeof_bits<ElemCD>::value,
    cutlass::epilogue::collective::EpilogueScheduleAuto
  >::CollectiveOp;

using CollectiveMainloop = typename cutlass::gemm::collective::CollectiveBuilder<
    cutlass::arch::Sm90, cutlass::arch::OpClassTensorOp,
    ElemA, cutlass::layout::ColumnMajor, 128 / cutlass::sizeof_bits<ElemA>::value,
    ElemB, cutlass::layout::RowMajor, 128 / cutlass::sizeof_bits<ElemB>::value,
    Acc,
    TileShape, ClusterShape,
    cutlass::gemm::collective::StageCountAutoCarveout<static_cast<int>(sizeof(typename CollectiveEpilogue::SharedStorage))>,
    cutlass::gemm::collective::KernelScheduleAuto
  >::CollectiveOp;

using GemmKernel = cutlass::gemm::kernel::GemmUniversal<
    cute::Shape<int,int,int,int>,
    CollectiveMainloop,
    CollectiveEpilogue
>;
using Gemm = cutlass::gemm::device::GemmUniversalAdapter<GemmKernel>;

// Force the device kernel symbol into the cubin without needing a host main.
auto* _anchor = &cutlass::device_kernel<GemmKernel>;


// ===== COMPILED SASS (sm_90a) =====

	.target	sm_90a

	.elftype	@"ET_EXEC"


//--------------------- .note.nv.tkinfo           --------------------------
	.section	.note.nv.tkinfo,"",@"SHT_NOTE"
	.sectionflags	@"SHF_NOTE_NV_TKINFO"
	.tkinfo
        /*0018*/ 	.word	0x00000002
        /*0030*/ 	.string	""
        /*0030*/ 	.string	"ptxas"
        /*0030*/ 	.string	"Cuda compilation tools, release 13.0, V13.0.88"
        /*0030*/ 	.string	"Build cuda_13.0.r13.0/compiler.36424714_0"
        /*0030*/ 	.string	"-arch sm_90a -m 64 "



//--------------------- .note.nv.cuinfo           --------------------------
	.section	.note.nv.cuinfo,"",@"SHT_NOTE"
	.sectionflags	@"SHF_NOTE_NV_CUINFO"
        /*0018*/ 	.short	0x0002
        /*001a*/ 	.short	0x005a
        /*001c*/ 	.short	0x0082
	.zero		2


//--------------------- .nv.info                  --------------------------
	.section	.nv.info,"",@"SHT_CUDA_INFO"
	.align	4


	//----- nvinfo : EIATTR_REGCOUNT
	.align		4
        /*0000*/ 	.byte	0x04, 0x2f
        /*0002*/ 	.short	(.L_15 - .L_14)
	.align		4
.L_14:
        /*0004*/ 	.word	index@(_ZN7cutlass13device_kernelINS_4gemm6kernel13GemmUniversalIN4cute5tupleIJiiiiEEENS1_10collective13CollectiveMmaINS1_34MainloopSm90TmaGmmaWarpSpecializedILi7ENS5_IJNS4_1CILi4EEENSA_ILi1EEESC_EEENS1_35KernelTmaWarpSpecializedCooperativeEEENS5_IJNSA_ILi128EEESG_NSA_ILi64EEEEEENS_6half_tENS5_IJSC_llEEESJ_SK_NS4_8TiledMMAINS4_8MMA_AtomIJNS4_4SM904GMMA26MMA_64x128x16_F32F16F16_SSILNSO_5MajorE1ELSQ_1ELNSO_7ScaleInE1ELSR_1EEEEEENS4_6LayoutINS5_IJNSA_ILi2EEESC_SC_EEENS5_IJSC_NSA_ILi0EEESX_EEEEENS5_IJNS4_10UnderscoreES10_S10_EEEEENS4_13SM90_TMA_LOADENS4_14ComposedLayoutINS4_7SwizzleILi3ELi4ELi3EEENS4_18smem_ptr_flag_bitsILi16EEENSU_INS5_IJSH_NSA_ILi8EEEEEENS5_IJSC_SH_EEEEEEEvNS4_8identityENS4_23SM90_TMA_LOAD_MULTICASTES1D_vS1E_EENS_8epilogue10collective6detail29Sm90TmaWarpSpecializedAdapterINS1I_15DefaultEpilogueISJ_NS5_IJlSC_lEEES1M_NS1H_6thread17LinearCombinationISJ_Li1EffLNS1N_9ScaleType4KindE0ELNS_15FloatRoundStyleE2ESJ_EENS1_15EpilogueDefaultEEEEEvvEEEEvNT_6ParamsE)
        /*0008*/ 	.word	0x000000a8


	//----- nvinfo : EIATTR_FRAME_SIZE
	.align		4
.L_15:
        /*000c*/ 	.byte	0x04, 0x11
        /*000e*/ 	.short	(.L_17 - .L_16)
	.align		4
.L_16:
        /*0010*/ 	.word	index@(_ZN7cutlass13device_kernelINS_4gemm6kernel13GemmUniversalIN4cute5tupleIJiiiiEEENS1_10collective13CollectiveMmaINS1_34MainloopSm90TmaGmmaWarpSpecializedILi7ENS5_IJNS4_1CILi4EEENSA_ILi1EEESC_EEENS1_35KernelTmaWarpSpecializedCooperativeEEENS5_IJNSA_ILi128EEESG_NSA_ILi64EEEEEENS_6half_tENS5_IJSC_llEEESJ_SK_NS4_8TiledMMAINS4_8MMA_AtomIJNS4_4SM904GMMA26MMA_64x128x16_F32F16F16_SSILNSO_5MajorE1ELSQ_1ELNSO_7ScaleInE1ELSR_1EEEEEENS4_6LayoutINS5_IJNSA_ILi2EEESC_SC_EEENS5_IJSC_NSA_ILi0EEESX_EEEEENS5_IJNS4_10UnderscoreES10_S10_EEEEENS4_13SM90_TMA_LOADENS4_14ComposedLayoutINS4_7SwizzleILi3ELi4ELi3EEENS4_18smem_ptr_flag_bitsILi16EEENSU_INS5_IJSH_NSA_ILi8EEEEEENS5_IJSC_SH_EEEEEEEvNS4_8identityENS4_23SM90_TMA_LOAD_MULTICASTES1D_vS1E_EENS_8epilogue10collective6detail29Sm90TmaWarpSpecializedAdapterINS1I_15DefaultEpilogueISJ_NS5_IJlSC_lEEES1M_NS1H_6thread17LinearCombinationISJ_Li1EffLNS1N_9ScaleType4KindE0ELNS_15FloatRoundStyleE2ESJ_EENS1_15EpilogueDefaultEEEEEvvEEEEvNT_6ParamsE)
        /*0014*/ 	.word	0x00000000


	//----- nvinfo : EIATTR_MIN_STACK_SIZE
	.align		4
.L_17:
        /*0018*/ 	.byte	0x04, 0x12
        /*001a*/ 	.short	(.L_19 - .L_18)
	.align		4
.L_18:
        /*001c*/ 	.word	index@(_ZN7cutlass13device_kernelINS_4gemm6kernel13GemmUniversalIN4cute5tupleIJiiiiEEENS1_10collective13CollectiveMmaINS1_34MainloopSm90TmaGmmaWarpSpecializedILi7ENS5_IJNS4_1CILi4EEENSA_ILi1EEESC_EEENS1_35KernelTmaWarpSpecializedCooperativeEEENS5_IJNSA_ILi128EEESG_NSA_ILi64EEEEEENS_6half_tENS5_IJSC_llEEESJ_SK_NS4_8TiledMMAINS4_8MMA_AtomIJNS4_4SM904GMMA26MMA_64x128x16_F32F16F16_SSILNSO_5MajorE1ELSQ_1ELNSO_7ScaleInE1ELSR_1EEEEEENS4_6LayoutINS5_IJNSA_ILi2EEESC_SC_EEENS5_IJSC_NSA_ILi0EEESX_EEEEENS5_IJNS4_10UnderscoreES10_S10_EEEEENS4_13SM90_TMA_LOADENS4_14ComposedLayoutINS4_7SwizzleILi3ELi4ELi3EEENS4_18smem_ptr_flag_bitsILi16EEENSU_INS5_IJSH_NSA_ILi8EEEEEENS5_IJSC_SH_EEEEEEEvNS4_8identityENS4_23SM90_TMA_LOAD_MULTICASTES1D_vS1E_EENS_8epilogue10collective6detail29Sm90TmaWarpSpecializedAdapterINS1I_15DefaultEpilogueISJ_NS5_IJlSC_lEEES1M_NS1H_6thread17LinearCombinationISJ_Li1EffLNS1N_9ScaleType4KindE0ELNS_15FloatRoundStyleE2ESJ_EENS1_15EpilogueDefaultEEEEEvvEEEEvNT_6ParamsE)
        /*0020*/ 	.word	0x00000000
.L_19:


//--------------------- .nv.compat                --------------------------
	.section	.nv.compat,"",@"SHT_CUDA_COMPAT_INFO"
	.align	4
        /*0000*/ 	.byte	0x02, 0x09, 0x01, 0x00, 0x02, 0x02, 0x04, 0x00, 0x02, 0x05, 0x05, 0x00, 0x03, 0x07, 0x01, 0x01
        /*0010*/ 	.byte	0x02, 0x03, 0x01, 0x00, 0x02, 0x06, 0x01, 0x00, 0x04, 0x0b, 0x08, 0x00, 0x00, 0x00, 0x00, 0x00
        /*0020*/ 	.byte	0x00, 0x00, 0x00, 0x00


//--------------------- .nv.info._ZN7cutlass13device_kernelINS_4gemm6kernel13GemmUniversalIN4cute5tupleIJiiiiEEENS1_10collective13CollectiveMmaINS1_34MainloopSm90TmaGmmaWarpSpecializedILi7ENS5_IJNS4_1CILi4EEENSA_ILi1EEESC_EEENS1_35KernelTmaWarpSpecializedCooperativeEEENS5_IJNSA_ILi128EEESG_NSA_ILi64EEEEEENS_6half_tENS5_IJSC_llEEESJ_SK_NS4_8TiledMMAINS4_8MMA_AtomIJNS4_4SM904GMMA26MMA_64x128x16_F32F16F16_SSILNSO_5MajorE1ELSQ_1ELNSO_7ScaleInE1ELSR_1EEEEEENS4_6LayoutINS5_IJNSA_ILi2EEESC_SC_EEENS5_IJSC_NSA_ILi0EEESX_EEEEENS5_IJNS4_10UnderscoreES10_S10_EEEEENS4_13SM90_TMA_LOADENS4_14ComposedLayoutINS4_7SwizzleILi3ELi4ELi3EEENS4_18smem_ptr_flag_bitsILi16EEENSU_INS5_IJSH_NSA_ILi8EEEEEENS5_IJSC_SH_EEEEEEEvNS4_8identityENS4_23SM90_TMA_LOAD_MULTICASTES1D_vS1E_EENS_8epilogue10collective6detail29Sm90TmaWarpSpecializedAdapterINS1I_15DefaultEpilogueISJ_NS5_IJlSC_lEEES1M_NS1H_6thread17LinearCombinationISJ_Li1EffLNS1N_9ScaleType4KindE0ELNS_15FloatRoundStyleE2ESJ_EENS1_15EpilogueDefaultEEEEEvvEEEEvNT_6ParamsE --------------------------
	.section	.nv.info._ZN7cutlass13device_kernelINS_4gemm6kernel13GemmUniversalIN4cute5tupleIJiiiiEEENS1_10collective13CollectiveMmaINS1_34MainloopSm90TmaGmmaWarpSpecializedILi7ENS5_IJNS4_1CILi4EEENSA_ILi1EEESC_EEENS1_35KernelTmaWarpSpecializedCooperativeEEENS5_IJNSA_ILi128EEESG_NSA_ILi64EEEEEENS_6half_tENS5_IJSC_llEEESJ_SK_NS4_8TiledMMAINS4_8MMA_AtomIJNS4_4SM904GMMA26MMA_64x128x16_F32F16F16_SSILNSO_5MajorE1ELSQ_1ELNSO_7ScaleInE1ELSR_1EEEEEENS4_6LayoutINS5_IJNSA_ILi2EEESC_SC_EEENS5_IJSC_NSA_ILi0EEESX_EEEEENS5_IJNS4_10UnderscoreES10_S10_EEEEENS4_13SM90_TMA_LOADENS4_14ComposedLayoutINS4_7SwizzleILi3ELi4ELi3EEENS4_18smem_ptr_flag_bitsILi16EEENSU_INS5_IJSH_NSA_ILi8EEEEEENS5_IJSC_SH_EEEEEEEvNS4_8identityENS4_23SM90_TMA_LOAD_MULTICASTES1D_vS1E_EENS_8epilogue10collective6detail29Sm90TmaWarpSpecializedAdapterINS1I_15DefaultEpilogueISJ_NS5_IJlSC_lEEES1M_NS1H_6thread17LinearCombinationISJ_Li1EffLNS1N_9ScaleType4KindE0ELNS_15FloatRoundStyleE2ESJ_EENS1_15EpilogueDefaultEEEEEvvEEEEvNT_6ParamsE,"",@"SHT_CUDA_INFO"
	.sectionflags	@""
	.align	4


	//----- nvinfo : EIATTR_CUDA_API_VERSION
	.align		4
        /*0000*/ 	.byte	0x04, 0x37
        /*0002*/ 	.short	(.L_21 - .L_20)
.L_20:
        /*0004*/ 	.word	0x00000082


	//----- nvinfo : EIATTR_KPARAM_INFO
	.align		4
.L_21:
        /*0008*/ 	.byte	0x04, 0x17
        /*000a*/ 	.short	(.L_23 - .L_22)
.L_22:
        /*000c*/ 	.word	0x00000000
        /*0010*/ 	.short	0x0000
        /*0012*/ 	.short	0x0070
        /*0014*/ 	.byte	0x00, 0xf0, 0x01, 0x10


	//----- nvinfo : EIATTR_SPARSE_MMA_MASK
	.align		4
.L_23:
        /*0018*/ 	.byte	0x03, 0x50
        /*001a*/ 	.short	0x0000


	//----- nvinfo : EIATTR_MAXREG_COUNT
	.align		4
        /*001c*/ 	.byte	0x03, 0x1b
        /*001e*/ 	.short	0x00a8


	//----- nvinfo : EIATTR_NUM_BARRIERS
	.align		4
        /*0020*/ 	.byte	0x02, 0x4c
        /*0022*/ 	.byte	0x01
	.zero		1


	//----- nvinfo : EIATTR_EXTERNS
	.align		4
        /*0024*/ 	.byte	0x04, 0x0f
        /*0026*/ 	.short	(.L_25 - .L_24)


	//   ....[0]....
	.align		4
.L_24:
        /*0028*/ 	.word	index@(__assertfail)


	//----- nvinfo : EIATTR_MERCURY_ISA_VERSION
	.align		4
.L_25:
        /*002c*/ 	.byte	0x03, 0x5f
        /*002e*/ 	.short	0x0101


	//----- nvinfo : EIATTR_INT_WARP_WIDE_INSTR_OFFSETS
	.align		4
        /*0030*/ 	.byte	0x04, 0x31
        /*0032*/ 	.short	(.L_27 - .L_26)


	//   ....[0]....
.L_26:
        /*0034*/ 	.word	0x00000530


	//   ....[1]....
        /*0038*/ 	.word	0x00000550


	//   ....[2]....
        /*003c*/ 	.word	0x000006d0


	//----- nvinfo : EIATTR_COOP_GROUP_MASK_REGIDS
	.align		4
.L_27:
        /*0040*/ 	.byte	0x04, 0x29
        /*0042*/ 	.short	(.L_29 - .L_28)


	//   ....[0]....
.L_28:
        /*0044*/ 	.word	0xffffffff


	//   ....[1]....
        /*0048*/ 	.word	0xffffffff


	//   ....[2]....
        /*004c*/ 	.word	0xffffffff


	//   ....[3]....
        /*0050*/ 	.word	0xffffffff


	//   ....[4]....
        /*0054*/ 	.word	0xffffffff


	//   ....[5]....
        /*0058*/ 	.word	0xffffffff


	//----- nvinfo : EIATTR_COOP_GROUP_INSTR_OFFSETS
	.align		4
.L_29:
        /*005c*/ 	.byte	0x04, 0x28
        /*005e*/ 	.short	(.L_31 - .L_30)


	//   ....[0]....
.L_30:
        /*0060*/ 	.word	0x00000060


	//   ....[1]....
        /*0064*/ 	.word	0x00000070


	//   ....[2]....
        /*0068*/ 	.word	0x00000130


	//   ....[3]....
        /*006c*/ 	.word	0x00000360


	//   ....[4]....
        /*0070*/ 	.word	0x00000880


	//   ....[5]....
        /*0074*/ 	.word	0x00001500


	//----- nvinfo : EIATTR_REG_RECONFIG
	.align		4
.L_31:
        /*0078*/ 	.byte	0x01, 0x54
	.zero		2


	//----- nvinfo : EIATTR_SYSCALL_OFFSETS
	.align		4
        /*007c*/ 	.byte	0x04, 0x46
        /*007e*/ 	.short	(.L_33 - .L_32)


	//   ....[0]....
.L_32:
        /*0080*/ 	.word	0x000016e0


	//----- nvinfo : EIATTR_MBARRIER_INSTR_OFFSETS
	.align		4
.L_33:
        /*0084*/ 	.byte	0x04, 0x39
        /*0086*/ 	.short	(.L_35 - .L_34)


	//   ....[0]....
.L_34:
        /*0088*/ 	.word	0x00000250
        /*008c*/ 	.word	0x000000ff
        /*0090*/ 	.word	0x00000000
        /*0094*/ 	.short	0x0100
        /*0096*/ 	.byte	0x08
	.zero		1


	//   ....[1]....
        /*0098*/ 	.word	0x00000260
        /*009c*/ 	.word	0x000000ff
        /*00a0*/ 	.word	0x00000038
        /*00a4*/ 	.short	0x0100
        /*00a6*/ 	.byte	0x08
	.zero		1


	//   ....[2]....
        /*00a8*/ 	.word	0x00000270
        /*00ac*/ 	.word	0x000000ff
        /*00b0*/ 	.word	0x00000008
        /*00b4*/ 	.short	0x0100
        /*00b6*/ 	.byte	0x08
	.zero		1


	//   ....[3]....
        /*00b8*/ 	.word	0x00000280
        /*00bc*/ 	.word	0x000000ff
        /*00c0*/ 	.word	0x00000040
        /*00c4*/ 	.short	0x0100
        /*00c6*/ 	.byte	0x08
	.zero		1


	//   ....[4]....
        /*00c8*/ 	.word	0x00000290
        /*00cc*/ 	.word	0x000000ff
        /*00d0*/ 	.word	0x00000010
        /*00d4*/ 	.short	0x0100
        /*00d6*/ 	.byte	0x08
	.zero		1


	//   ....[5]....
        /*00d8*/ 	.word	0x000002a0
        /*00dc*/ 	.word	0x000000ff
        /*00e0*/ 	.word	0x00000048
        /*00e4*/ 	.short	0x0100
        /*00e6*/ 	.byte	0x08
	.zero		1


	//   ....[6]....
        /*00e8*/ 	.word	0x000002b0
        /*00ec*/ 	.word	0x000000ff
        /*00f0*/ 	.word	0x00000018
        /*00f4*/ 	.short	0x0100
        /*00f6*/ 	.byte	0x08
	.zero		1


	//   ....[7]....
        /*00f8*/ 	.word	0x000002c0
        /*00fc*/ 	.word	0x000000ff
        /*0100*/ 	.word	0x00000050
        /*0104*/ 	.short	0x0100
        /*0106*/ 	.byte	0x08
	.zero		1


	//   ....[8]....
        /*0108*/ 	.word	0x000002d0
        /*010c*/ 	.word	0x000000ff
        /*0110*/ 	.word	0x00000020
        /*0114*/ 	.short	0x0100
        /*0116*/ 	.byte	0x08
	.zero		1


	//   ....[9]....
        /*0118*/ 	.word	0x000002e0
        /*011c*/ 	.word	0x000000ff
        /*0120*/ 	.word	0x00000058
        /*0124*/ 	.short	0x0100
        /*0126*/ 	.byte	0x08
	.zero		1


	//   ....[10]....
        /*0128*/ 	.word	0x000002f0
        /*012c*/ 	.word	0x000000ff
        /*0130*/ 	.word	0x00000028
        /*0134*/ 	.short	0x0100
        /*0136*/ 	.byte	0x08
	.zero		1


	//   ....[11]....
        /*0138*/ 	.word	0x00000300
        /*013c*/ 	.word	0x000000ff
        /*0140*/ 	.word	0x00000060
        /*0144*/ 	.short	0x0100
        /*0146*/ 	.byte	0x08
	.zero		1


	//   ....[12]....
        /*0148*/ 	.word	0x00000310
        /*014c*/ 	.word	0x000000ff
        /*0150*/ 	.word	0x00000030
        /*0154*/ 	.short	0x0100
        /*0156*/ 	.byte	0x08
	.zero		1


	//   ....[13]....
        /*0158*/ 	.word	0x00000320
        /*015c*/ 	.word	0x000000ff
        /*0160*/ 	.word	0x00000068
        /*0164*/ 	.short	0x0100
        /*0166*/ 	.byte	0x08
	.zero		1


	//   ....[14]....
        /*0168*/ 	.word	0x00000760
        /*016c*/ 	.word	0x000000ff
        /*0170*/ 	.word	0x00000080
        /*0174*/ 	.short	0x0100
        /*0176*/ 	.byte	0x06
	.zero		1


	//   ....[15]....
        /*0178*/ 	.word	0x00000800
        /*017c*/ 	.word	0x000000ff
        /*0180*/ 	.word	0x00000088
        /*0184*/ 	.short	0x0100
        /*0186*/ 	.byte	0x06
	.zero		1


	//   ....[16]....
        /*0188*/ 	.word	0x000017a0
        /*018c*/ 	.word	0x00000003
        /*0190*/ 	.word	0x00000000
        /*0194*/ 	.short	0x010a
        /*0196*/ 	.byte	0x3f
	.zero		1


	//   ....[17]....
        /*0198*/ 	.word	0x00001800
        /*019c*/ 	.word	0x00000003
        /*01a0*/ 	.word	0x00000000
        /*01a4*/ 	.short	0x010a
        /*01a6*/ 	.byte	0x3f
	.zero		1


	//   ....[18]....
        /*01a8*/ 	.word	0x00001b80
        /*01ac*/ 	.word	0x00000005
        /*01b0*/ 	.word	0x00000000
        /*01b4*/ 	.short	0x010a
        /*01b6*/ 	.byte	0x3f
	.zero		1


	//   ....[19]....
        /*01b8*/ 	.word	0x00001bc0
        /*01bc*/ 	.word	0x00000005
        /*01c0*/ 	.word	0x00000000
        /*01c4*/ 	.short	0x010a
        /*01c6*/ 	.byte	0x3f
	.zero		1


	//   ....[20]....
        /*01c8*/ 	.word	0x00001e20
        /*01cc*/ 	.word	0x00000004
        /*01d0*/ 	.word	0x00000000
        /*01d4*/ 	.short	0x0101
        /*01d6*/ 	.byte	0x3f
	.zero		1


	//   ....[21]....
        /*01d8*/ 	.word	0x00002040
        /*01dc*/ 	.word	0x00000000
        /*01e0*/ 	.word	0x00000000
        /*01e4*/ 	.short	0x0101
        /*01e6*/ 	.byte	0x3f
	.zero		1


	//   ....[22]....
        /*01e8*/ 	.word	0x000071f0
        /*01ec*/ 	.word	0x00000018
        /*01f0*/ 	.word	0x00000038
        /*01f4*/ 	.short	0x010a
        /*01f6*/ 	.byte	0x3f
	.zero		1


	//   ....[23]....
        /*01f8*/ 	.word	0x000076b0
        /*01fc*/ 	.word	0x00000006
        /*0200*/ 	.word	0x00000088
        /*0204*/ 	.short	0x0101
        /*0206*/ 	.byte	0x3f
	.zero		1


	//   ....[24]....
        /*0208*/ 	.word	0x00007db0
        /*020c*/ 	.word	0x00000007
        /*0210*/ 	.word	0x00000000
        /*0214*/ 	.short	0x010a
        /*0216*/ 	.byte	0x3f
	.zero		1


	//   ....[25]....
        /*0218*/ 	.word	0x00007e30
        /*021c*/ 	.word	0x00000006
        /*0220*/ 	.word	0x00000000
        /*0224*/ 	.short	0x010a
        /*0226*/ 	.byte	0x3f
	.zero		1


	//   ....[26]....
        /*0228*/ 	.word	0x00007ec0
        /*022c*/ 	.word	0x00000007
        /*0230*/ 	.word	0x00000000
        /*0234*/ 	.short	0x010a
        /*0236*/ 	.byte	0x3f
	.zero		1


	//   ....[27]....
        /*0238*/ 	.word	0x00007f50
        /*023c*/ 	.word	0x00000006
        /*0240*/ 	.word	0x00000000
        /*0244*/ 	.short	0x010a
        /*0246*/ 	.byte	0x3f
	.zero		1


	//   ....[28]....
        /*0248*/ 	.word	0x00007fe0
        /*024c*/ 	.word	0x00000007
        /*0250*/ 	.word	0x00000000
        /*0254*/ 	.short	0x010a
        /*0256*/ 	.byte	0x3f
	.zero		1


	//   ....[29]....
        /*0258*/ 	.word	0x00008070
        /*025c*/ 	.word	0x00000006
        /*0260*/ 	.word	0x00000000
        /*0264*/ 	.short	0x010a
        /*0266*/ 	.byte	0x3f
	.zero		1


	//   ....[30]....
        /*0268*/ 	.word	0x00008100
        /*026c*/ 	.word	0x00000005
        /*0270*/ 	.word	0x00000000
        /*0274*/ 	.short	0x010a
        /*0276*/ 	.byte	0x3f
	.zero		1


	//   ....[31]....
        /*0278*/ 	.word	0x00008160
        /*027c*/ 	.word	0x00000003
        /*0280*/ 	.word	0x00000000
        /*0284*/ 	.short	0x010a
        /*0286*/ 	.byte	0x3f
	.zero		1


	//   ....[32]....
        /*0288*/ 	.word	0x000081b0
        /*028c*/ 	.word	0x00000005
        /*0290*/ 	.word	0x00000000
        /*0294*/ 	.short	0x010a
        /*0296*/ 	.byte	0x3f
	.zero		1


	//   ....[33]....
        /*0298*/ 	.word	0x00008280
        /*029c*/ 	.word	0x00000018
        /*02a0*/ 	.word	0x00000038
        /*02a4*/ 	.short	0x010a
        /*02a6*/ 	.byte	0x3f
	.zero		1


	//   ....[34]....
        /*02a8*/ 	.word	0x00008350
        /*02ac*/ 	.word	0x00000007
        /*02b0*/ 	.word	0x00000000
        /*02b4*/ 	.short	0x010a
        /*02b6*/ 	.byte	0x3f
	.zero		1


	//   ....[35]....
        /*02b8*/ 	.word	0x000083a0
        /*02bc*/ 	.word	0x00000006
        /*02c0*/ 	.word	0x00000000
        /*02c4*/ 	.short	0x010a
        /*02c6*/ 	.byte	0x3f
	.zero		1


	//   ....[36]....
        /*02c8*/ 	.word	0x000083f0
        /*02cc*/ 	.word	0x00000007
        /*02d0*/ 	.word	0x00000000
        /*02d4*/ 	.short	0x010a
        /*02d6*/ 	.byte	0x3f
	.zero		1


	//   ....[37]....
        /*02d8*/ 	.word	0x00008440
        /*02dc*/ 	.word	0x00000006
        /*02e0*/ 	.word	0x00000000
        /*02e4*/ 	.short	0x010a
        /*02e6*/ 	.byte	0x3f
	.zero		1


	//   ....[38]....
        /*02e8*/ 	.word	0x00008490
        /*02ec*/ 	.word	0x00000007
        /*02f0*/ 	.word	0x00000000
        /*02f4*/ 	.short	0x010a
        /*02f6*/ 	.byte	0x3f
	.zero		1


	//   ....[39]....
        /*02f8*/ 	.word	0x000084e0
        /*02fc*/ 	.word	0x00000006
        /*0300*/ 	.word	0x00000000
        /*0304*/ 	.short	0x010a
        /*0306*/ 	.byte	0x3f
	.zero		1


	//----- nvinfo : EIATTR_NUM_MBARRIERS
	.align		4
.L_35:
        /*0308*/ 	.byte	0x03, 0x38
        /*030a*/ 	.short	0x0010


	//----- nvinfo : EIATTR_EXIT_INSTR_OFFSETS
	.align		4
        /*030c*/ 	.byte	0x04, 0x1c
        /*030e*/ 	.short	(.L_37 - .L_36)


	//   ....[0]....
.L_36:
        /*0310*/ 	.word	0x00000a50


	//   ....[1]....
        /*0314*/ 	.word	0x00001260


	//   ....[2]....
        /*0318*/ 	.word	0x00006930


	//   ....[3]....
        /*031c*/ 	.word	0x00006e90


	//   ....[4]....
        /*0320*/ 	.word	0x00008150


	//----- nvinfo : EIATTR_MAX_THREADS
	.align		4
.L_37:
        /*0324*/ 	.byte	0x04, 0x05
        /*0326*/ 	.short	(.L_39 - .L_38)
.L_38:
        /*0328*/ 	.word	0x00000180
        /*032c*/ 	.word	0x00000001
        /*0330*/ 	.word	0x00000001


	//----- nvinfo : EIATTR_CRS_STACK_SIZE
	.align		4
.L_39:
        /*0334*/ 	.byte	0x04, 0x1e
        /*0336*/ 	.short	(.L_41 - .L_40)
.L_40:
        /*0338*/ 	.word	0x00000000


	//----- nvinfo : EIATTR_CBANK_PARAM_SIZE
	.align		4
.L_41:
        /*033c*/ 	.byte	0x03, 0x19
        /*033e*/ 	.short	0x0470


	//----- nvinfo : EIATTR_PARAM_CBANK
	.align		4
        /*0340*/ 	.byte	0x04, 0x0a
        /*0342*/ 	.short	(.L_43 - .L_42)
	.align		4
.L_42:
        /*0344*/ 	.word	index@(.nv.constant0._ZN7cutlass13device_kernelINS_4gemm6kernel13GemmUniversalIN4cute5tupleIJiiiiEEENS1_10collective13CollectiveMmaINS1_34MainloopSm90TmaGmmaWarpSpecializedILi7ENS5_IJNS4_1CILi4EEENSA_ILi1EEESC_EEENS1_35KernelTmaWarpSpecializedCooperativeEEENS5_IJNSA_ILi128EEESG_NSA_ILi64EEEEEENS_6half_tENS5_IJSC_llEEESJ_SK_NS4_8TiledMMAINS4_8MMA_AtomIJNS4_4SM904GMMA26MMA_64x128x16_F32F16F16_SSILNSO_5MajorE1ELSQ_1ELNSO_7ScaleInE1ELSR_1EEEEEENS4_6LayoutINS5_IJNSA_ILi2EEESC_SC_EEENS5_IJSC_NSA_ILi0EEESX_EEEEENS5_IJNS4_10UnderscoreES10_S10_EEEEENS4_13SM90_TMA_LOADENS4_14ComposedLayoutINS4_7SwizzleILi3ELi4ELi3EEENS4_18smem_ptr_flag_bitsILi16EEENSU_INS5_IJSH_NSA_ILi8EEEEEENS5_IJSC_SH_EEEEEEEvNS4_8identityENS4_23SM90_TMA_LOAD_MULTICASTES1D_vS1E_EENS_8epilogue10collective6detail29Sm90TmaWarpSpecializedAdapterINS1I_15DefaultEpilogueISJ_NS5_IJlSC_lEEES1M_NS1H_6thread17LinearCombinationISJ_Li1EffLNS1N_9ScaleType4KindE0ELNS_15FloatRoundStyleE2ESJ_EENS1_15EpilogueDefaultEEEEEvvEEEEvNT_6ParamsE)
        /*0348*/ 	.short	0x0210
        /*034a*/ 	.short	0x0470


	//----- nvinfo : EIATTR_SW_WAR
	.align		4
.L_43:
        /*034c*/ 	.byte	0x04, 0x36
        /*034e*/ 	.short	(.L_45 - .L_44)
.L_44:
        /*0350*/ 	.word	0x00000008
.L_45:


//--------------------- .nv.callgraph             --------------------------
	.section	.nv.callgraph,"",@"SHT_CUDA_CALLGRAPH"
	.align	4
	.sectionentsize	8
	.align		4
        /*0000*/ 	.word	0x00000000
	.align		4
        /*0004*/ 	.word	0xffffffff
	.align		4
        /*0008*/ 	.word	index@(_ZN7cutlass13device_kernelINS_4gemm6kernel13GemmUniversalIN4cute5tupleIJiiiiEEENS1_10collective13CollectiveMmaINS1_34MainloopSm90TmaGmmaWarpSpecializedILi7ENS5_IJNS4_1CILi4EEENSA_ILi1EEESC_EEENS1_35KernelTmaWarpSpecializedCooperativeEEENS5_IJNSA_ILi128EEESG_NSA_ILi64EEEEEENS_6half_tENS5_IJSC_llEEESJ_SK_NS4_8TiledMMAINS4_8MMA_AtomIJNS4_4SM904GMMA26MMA_64x128x16_F32F16F16_SSILNSO_5MajorE1ELSQ_1ELNSO_7ScaleInE1ELSR_1EEEEEENS4_6LayoutINS5_IJNSA_ILi2EEESC_SC_EEENS5_IJSC_NSA_ILi0EEESX_EEEEENS5_IJNS4_10UnderscoreES10_S10_EEEEENS4_13SM90_TMA_LOADENS4_14ComposedLayoutINS4_7SwizzleILi3ELi4ELi3EEENS4_18smem_ptr_flag_bitsILi16EEENSU_INS5_IJSH_NSA_ILi8EEEEEENS5_IJSC_SH_EEEEEEEvNS4_8identityENS4_23SM90_TMA_LOAD_MULTICASTES1D_vS1E_EENS_8epilogue10collective6detail29Sm90TmaWarpSpecializedAdapterINS1I_15DefaultEpilogueISJ_NS5_IJlSC_lEEES1M_NS1H_6thread17LinearCombinationISJ_Li1EffLNS1N_9ScaleType4KindE0ELNS_15FloatRoundStyleE2ESJ_EENS1_15EpilogueDefaultEEEEEvvEEEEvNT_6ParamsE)
	.align		4
        /*000c*/ 	.word	index@(__assertfail)
	.align		4
        /*0010*/ 	.word	0x00000000
	.align		4
        /*0014*/ 	.word	0xfffffffe
	.align		4
        /*0018*/ 	.word	0x00000000
	.align		4
        /*001c*/ 	.word	0xfffffffd
	.align		4
        /*0020*/ 	.word	0x00000000
	.align		4
        /*0024*/ 	.word	0xfffffffc


//--------------------- .nv.constant4             --------------------------
	.section	.nv.constant4,"a",@progbits
	.align	8
	.align		8
.nv.constant4:
        /*0000*/ 	.dword	__assertfail
	.align		8
        /*0008*/ 	.dword	__unnamed_1
	.align		8
        /*0010*/ 	.dword	_ZN40_INTERNAL_885f9435_4_k_cu_517a05e9_187174cuda3std3__45__cpo5beginE
	.align		8
        /*0018*/ 	.dword	_ZN40_INTERNAL_885f9435_4_k_cu_517a05e9_187174cuda3std3__45__cpo3endE
	.align		8
        /*0020*/ 	.dword	_ZN40_INTERNAL_885f9435_4_k_cu_517a05e9_187174cuda3std3__45__cpo6cbeginE
	.align		8
        /*0028*/ 	.dword	_ZN40_INTERNAL_885f9435_4_k_cu_517a05e9_187174cuda3std3__45__cpo4cendE
	.align		8
        /*0030*/ 	.dword	_ZN40_INTERNAL_885f9435_4_k_cu_517a05e9_187174cuda3std3__442_GLOBAL__N__885f9435_4_k_cu_517a05e9_187176ignoreE
	.align		8
        /*0038*/ 	.dword	_ZN40_INTERNAL_885f9435_4_k_cu_517a05e9_187174cuda3std3__419piecewise_constructE
	.align		8
        /*0040*/ 	.dword	_ZN40_INTERNAL_885f9435_4_k_cu_517a05e9_187174cuda3std3__48in_placeE
	.align		8
        /*0048*/ 	.dword	_ZN40_INTERNAL_885f9435_4_k_cu_517a05e9_187174cuda3std6ranges3__45__cpo4swapE
	.align		8
        /*0050*/ 	.dword	_ZN40_INTERNAL_885f9435_4_k_cu_517a05e9_187174cuda3std6ranges3__45__cpo9iter_moveE
	.align		8
        /*0058*/ 	.dword	_ZN40_INTERNAL_885f9435_4_k_cu_517a05e9_187174cute7productE
	.align		8
        /*0060*/ 	.dword	_ZN40_INTERNAL_885f9435_4_k_cu_517a05e9_187174cute1_E
	.align		8
        /*0068*/ 	.dword	$str$22
	.align		8
        /*0070*/ 	.dword	$str$23


//--------------------- .text._ZN7cutlass13device_kernelINS_4gemm6kernel13GemmUniversalIN4cute5tupleIJiiiiEEENS1_10collective13CollectiveMmaINS1_34MainloopSm90TmaGmmaWarpSpecializedILi7ENS5_IJNS4_1CILi4EEENSA_ILi1EEESC_EEENS1_35KernelTmaWarpSpecializedCooperativeEEENS5_IJNSA_ILi128EEESG_NSA_ILi64EEEEEENS_6half_tENS5_IJSC_llEEESJ_SK_NS4_8TiledMMAINS4_8MMA_AtomIJNS4_4SM904GMMA26MMA_64x128x16_F32F16F16_SSILNSO_5MajorE1ELSQ_1ELNSO_7ScaleInE1ELSR_1EEEEEENS4_6LayoutINS5_IJNSA_ILi2EEESC_SC_EEENS5_IJSC_NSA_ILi0EEESX_EEEEENS5_IJNS4_10UnderscoreES10_S10_EEEEENS4_13SM90_TMA_LOADENS4_14ComposedLayoutINS4_7SwizzleILi3ELi4ELi3EEENS4_18smem_ptr_flag_bitsILi16EEENSU_INS5_IJSH_NSA_ILi8EEEEEENS5_IJSC_SH_EEEEEEEvNS4_8identityENS4_23SM90_TMA_LOAD_MULTICASTES1D_vS1E_EENS_8epilogue10collective6detail29Sm90TmaWarpSpecializedAdapterINS1I_15DefaultEpilogueISJ_NS5_IJlSC_lEEES1M_NS1H_6thread17LinearCombinationISJ_Li1EffLNS1N_9ScaleType4KindE0ELNS_15FloatRoundStyleE2ESJ_EENS1_15EpilogueDefaultEEEEEvvEEEEvNT_6ParamsE --------------------------
	.section	.text._ZN7cutlass13device_kernelINS_4gemm6kernel13GemmUniversalIN4cute5tupleIJiiiiEEENS1_10collective13CollectiveMmaINS1_34MainloopSm90TmaGmmaWarpSpecializedILi7ENS5_IJNS4_1CILi4EEENSA_ILi1EEESC_EEENS1_35KernelTmaWarpSpecializedCooperativeEEENS5_IJNSA_ILi128EEESG_NSA_ILi64EEEEEENS_6half_tENS5_IJSC_llEEESJ_SK_NS4_8TiledMMAINS4_8MMA_AtomIJNS4_4SM904GMMA26MMA_64x128x16_F32F16F16_SSILNSO_5MajorE1ELSQ_1ELNSO_7ScaleInE1ELSR_1EEEEEENS4_6LayoutINS5_IJNSA_ILi2EEESC_SC_EEENS5_IJSC_NSA_ILi0EEESX_EEEEENS5_IJNS4_10UnderscoreES10_S10_EEEEENS4_13SM90_TMA_LOADENS4_14ComposedLayoutINS4_7SwizzleILi3ELi4ELi3EEENS4_18smem_ptr_flag_bitsILi16EEENSU_INS5_IJSH_NSA_ILi8EEEEEENS5_IJSC_SH_EEEEEEEvNS4_8identityENS4_23SM90_TMA_LOAD_MULTICASTES1D_vS1E_EENS_8epilogue10collective6detail29Sm90TmaWarpSpecializedAdapterINS1I_15DefaultEpilogueISJ_NS5_IJlSC_lEEES1M_NS1H_6thread17LinearCombinationISJ_Li1EffLNS1N_9ScaleType4KindE0ELNS_15FloatRoundStyleE2ESJ_EENS1_15EpilogueDefaultEEEEEvvEEEEvNT_6ParamsE,"ax",@progbits
	.align	128
.text._ZN7cutlass13device_kernelINS_4gemm6kernel13GemmUniversalIN4cute5tupleIJiiiiEEENS1_10collective13CollectiveMmaINS1_34MainloopSm90TmaGmmaWarpSpecializedILi7ENS5_IJNS4_1CILi4EEENSA_ILi1EEESC_EEENS1_35KernelTmaWarpSpecializedCooperativeEEENS5_IJNSA_ILi128EEESG_NSA_ILi64EEEEEENS_6half_tENS5_IJSC_llEEESJ_SK_NS4_8TiledMMAINS4_8MMA_AtomIJNS4_4SM904GMMA26MMA_64x128x16_F32F16F16_SSILNSO_5MajorE1ELSQ_1ELNSO_7ScaleInE1ELSR_1EEEEEENS4_6LayoutINS5_IJNSA_ILi2EEESC_SC_EEENS5_IJSC_NSA_ILi0EEESX_EEEEENS5_IJNS4_10UnderscoreES10_S10_EEEEENS4_13SM90_TMA_LOADENS4_14ComposedLayoutINS4_7SwizzleILi3ELi4ELi3EEENS4_18smem_ptr_flag_bitsILi16EEENSU_INS5_IJSH_NSA_ILi8EEEEEENS5_IJSC_SH_EEEEEEEvNS4_8identityENS4_23SM90_TMA_LOAD_MULTICASTES1D_vS1E_EENS_8epilogue10collective6detail29Sm90TmaWarpSpecializedAdapterINS1I_15DefaultEpilogueISJ_NS5_IJlSC_lEEES1M_NS1H_6thread17LinearCombinationISJ_Li1EffLNS1N_9ScaleType4KindE0ELNS_15FloatRoundStyleE2ESJ_EENS1_15EpilogueDefaultEEEEEvvEEEEvNT_6ParamsE:
        .type           _ZN7cutlass13device_kernelINS_4gemm6kernel13GemmUniversalIN4cute5tupleIJiiiiEEENS1_10collective13CollectiveMmaINS1_34MainloopSm90TmaGmmaWarpSpecializedILi7ENS5_IJNS4_1CILi4EEENSA_ILi1EEESC_EEENS1_35KernelTmaWarpSpecializedCooperativeEEENS5_IJNSA_ILi128EEESG_NSA_ILi64EEEEEENS_6half_tENS5_IJSC_llEEESJ_SK_NS4_8TiledMMAINS4_8MMA_AtomIJNS4_4SM904GMMA26MMA_64x128x16_F32F16F16_SSILNSO_5MajorE1ELSQ_1ELNSO_7ScaleInE1ELSR_1EEEEEENS4_6LayoutINS5_IJNSA_ILi2EEESC_SC_EEENS5_IJSC_NSA_ILi0EEESX_EEEEENS5_IJNS4_10UnderscoreES10_S10_EEEEENS4_13SM90_TMA_LOADENS4_14ComposedLayoutINS4_7SwizzleILi3ELi4ELi3EEENS4_18smem_ptr_flag_bitsILi16EEENSU_INS5_IJSH_NSA_ILi8EEEEEENS5_IJSC_SH_EEEEEEEvNS4_8identityENS4_23SM90_TMA_LOAD_MULTICASTES1D_vS1E_EENS_8epilogue10collective6detail29Sm90TmaWarpSpecializedAdapterINS1I_15DefaultEpilogueISJ_NS5_IJlSC_lEEES1M_NS1H_6thread17LinearCombinationISJ_Li1EffLNS1N_9ScaleType4KindE0ELNS_15FloatRoundStyleE2ESJ_EENS1_15EpilogueDefaultEEEEEvvEEEEvNT_6ParamsE,@function
        .size           _ZN7cutlass13device_kernelINS_4gemm6kernel13GemmUniversalIN4cute5tupleIJiiiiEEENS1_10collective13CollectiveMmaINS1_34MainloopSm90TmaGmmaWarpSpecializedILi7ENS5_IJNS4_1CILi4EEENSA_ILi1EEESC_EEENS1_35KernelTmaWarpSpecializedCooperativeEEENS5_IJNSA_ILi128EEESG_NSA_ILi64EEEEEENS_6half_tENS5_IJSC_llEEESJ_SK_NS4_8TiledMMAINS4_8MMA_AtomIJNS4_4SM904GMMA26MMA_64x128x16_F32F16F16_SSILNSO_5MajorE1ELSQ_1ELNSO_7ScaleInE1ELSR_1EEEEEENS4_6LayoutINS5_IJNSA_ILi2EEESC_SC_EEENS5_IJSC_NSA_ILi0EEESX_EEEEENS5_IJNS4_10UnderscoreES10_S10_EEEEENS4_13SM90_TMA_LOADENS4_14ComposedLayoutINS4_7SwizzleILi3ELi4ELi3EEENS4_18smem_ptr_flag_bitsILi16EEENSU_INS5_IJSH_NSA_ILi8EEEEEENS5_IJSC_SH_EEEEEEEvNS4_8identityENS4_23SM90_TMA_LOAD_MULTICASTES1D_vS1E_EENS_8epilogue10collective6detail29Sm90TmaWarpSpecializedAdapterINS1I_15DefaultEpilogueISJ_NS5_IJlSC_lEEES1M_NS1H_6thread17LinearCombinationISJ_Li1EffLNS1N_9ScaleType4KindE0ELNS_15FloatRoundStyleE2ESJ_EENS1_15EpilogueDefaultEEEEEvvEEEEvNT_6ParamsE,(.L_x_205 - _ZN7cutlass13device_kernelINS_4gemm6kernel13GemmUniversalIN4cute5tupleIJiiiiEEENS1_10collective13CollectiveMmaINS1_34MainloopSm90TmaGmmaWarpSpecializedILi7ENS5_IJNS4_1CILi4EEENSA_ILi1EEESC_EEENS1_35KernelTmaWarpSpecializedCooperativeEEENS5_IJNSA_ILi128EEESG_NSA_ILi64EEEEEENS_6half_tENS5_IJSC_llEEESJ_SK_NS4_8TiledMMAINS4_8MMA_AtomIJNS4_4SM904GMMA26MMA_64x128x16_F32F16F16_SSILNSO_5MajorE1ELSQ_1ELNSO_7ScaleInE1ELSR_1EEEEEENS4_6LayoutINS5_IJNSA_ILi2EEESC_SC_EEENS5_IJSC_NSA_ILi0EEESX_EEEEENS5_IJNS4_10UnderscoreES10_S10_EEEEENS4_13SM90_TMA_LOADENS4_14ComposedLayoutINS4_7SwizzleILi3ELi4ELi3EEENS4_18smem_ptr_flag_bitsILi16EEENSU_INS5_IJSH_NSA_ILi8EEEEEENS5_IJSC_SH_EEEEEEEvNS4_8identityENS4_23SM90_TMA_LOAD_MULTICASTES1D_vS1E_EENS_8epilogue10collective6detail29Sm90TmaWarpSpecializedAdapterINS1I_15DefaultEpilogueISJ_NS5_IJlSC_lEEES1M_NS1H_6thread17LinearCombinationISJ_Li1EffLNS1N_9ScaleType4KindE0ELNS_15FloatRoundStyleE2ESJ_EENS1_15EpilogueDefaultEEEEEvvEEEEvNT_6ParamsE)
        .other          _ZN7cutlass13device_kernelINS_4gemm6kernel13GemmUniversalIN4cute5tupleIJiiiiEEENS1_10collective13CollectiveMmaINS1_34MainloopSm90TmaGmmaWarpSpecializedILi7ENS5_IJNS4_1CILi4EEENSA_ILi1EEESC_EEENS1_35KernelTmaWarpSpecializedCooperativeEEENS5_IJNSA_ILi128EEESG_NSA_ILi64EEEEEENS_6half_tENS5_IJSC_llEEESJ_SK_NS4_8TiledMMAINS4_8MMA_AtomIJNS4_4SM904GMMA26MMA_64x128x16_F32F16F16_SSILNSO_5MajorE1ELSQ_1ELNSO_7ScaleInE1ELSR_1EEEEEENS4_6LayoutINS5_IJNSA_ILi2EEESC_SC_EEENS5_IJSC_NSA_ILi0EEESX_EEEEENS5_IJNS4_10UnderscoreES10_S10_EEEEENS4_13SM90_TMA_LOADENS4_14ComposedLayoutINS4_7SwizzleILi3ELi4ELi3EEENS4_18smem_ptr_flag_bitsILi16EEENSU_INS5_IJSH_NSA_ILi8EEEEEENS5_IJSC_SH_EEEEEEEvNS4_8identityENS4_23SM90_TMA_LOAD_MULTICASTES1D_vS1E_EENS_8epilogue10collective6detail29Sm90TmaWarpSpecializedAdapterINS1I_15DefaultEpilogueISJ_NS5_IJlSC_lEEES1M_NS1H_6thread17LinearCombinationISJ_Li1EffLNS1N_9ScaleType4KindE0ELNS_15FloatRoundStyleE2ESJ_EENS1_15EpilogueDefaultEEEEEvvEEEEvNT_6ParamsE,@"STO_CUDA_ENTRY STV_DEFAULT"
_ZN7cutlass13device_kernelINS_4gemm6kernel13GemmUniversalIN4cute5tupleIJiiiiEEENS1_10collective13CollectiveMmaINS1_34MainloopSm90TmaGmmaWarpSpecializedILi7ENS5_IJNS4_1CILi4EEENSA_ILi1EEESC_EEENS1_35KernelTmaWarpSpecializedCooperativeEEENS5_IJNSA_ILi128EEESG_NSA_ILi64EEEEEENS_6half_tENS5_IJSC_llEEESJ_SK_NS4_8TiledMMAINS4_8MMA_AtomIJNS4_4SM904GMMA26MMA_64x128x16_F32F16F16_SSILNSO_5MajorE1ELSQ_1ELNSO_7ScaleInE1ELSR_1EEEEEENS4_6LayoutINS5_IJNSA_ILi2EEESC_SC_EEENS5_IJSC_NSA_ILi0EEESX_EEEEENS5_IJNS4_10UnderscoreES10_S10_EEEEENS4_13SM90_TMA_LOADENS4_14ComposedLayoutINS4_7SwizzleILi3ELi4ELi3EEENS4_18smem_ptr_flag_bitsILi16EEENSU_INS5_IJSH_NSA_ILi8EEEEEENS5_IJSC_SH_EEEEEEEvNS4_8identityENS4_23SM90_TMA_LOAD_MULTICASTES1D_vS1E_EENS_8epilogue10collective6detail29Sm90TmaWarpSpecializedAdapterINS1I_15DefaultEpilogueISJ_NS5_IJlSC_lEEES1M_NS1H_6thread17LinearCombinationISJ_Li1EffLNS1N_9ScaleType4KindE0ELNS_15FloatRoundStyleE2ESJ_EENS1_15EpilogueDefaultEEEEEvvEEEEvNT_6ParamsE:
[----:B------:R-:W0:Y:S01]  /*0000*/  LDC R1, c[0x0][0x28] ;  /* 0x00000a00ff017b82 */ /* 0x000e220000000800 */
[----:B------:R-:W1:Y:S01]  /*0010*/  S2R R95, SR_TID.X ;  /* 0x00000000005f7919 */ /* 0x000e620000002100 */
[----:B------:R-:W-:Y:S01]  /*0020*/  ELECT P0, URZ, PT ;  /* 0x00000000003f782f */ /* 0x000fe20003800000 */
[----:B------:R-:W-:Y:S01]  /*0030*/  BSSY B0, `(.L_x_0) ;  /* 0x000000f000007945 */ /* 0x000fe20003800000 */
[--C-:B-1----:R-:W-:Y:S02]  /*0040*/  SHF.R.U32.HI R0, RZ, 0x5, R95.reuse ;  /* 0x00000005ff007819 */ /* 0x102fe4000001165f */
[----:B------:R-:W-:-:S03]  /*0050*/  SHF.R.U32.HI R6, RZ, 0x7, R95 ;  /* 0x00000007ff067819 */ /* 0x000fc6000001165f */
[----:B------:R-:W1:Y:S04]  /*0060*/  SHFL.IDX PT, R3, R0, RZ, 0x1f ;  /* 0x00001fff00037589 */ /* 0x000e6800000e0000 */
[----:B------:R2:W3:Y:S01]  /*0070*/  SHFL.IDX PT, R2, R6, RZ, 0x1f ;  /* 0x00001fff06027589 */ /* 0x0004e200000e0000 */
[----:B-1----:R-:W-:-:S13]  /*0080*/  ISETP.NE.OR P0, PT, R3, RZ, !P0 ;  /* 0x000000ff0300720c */ /* 0x002fda0004705670 */
[----:B0-23--:R-:W-:Y:S05]  /*0090*/  @P0 BRA `(.L_x_1) ;  /* 0x0000000000200947 */ /* 0x00dfea0003800000 */
[----:B------:R-:W-:Y:S02]  /*00a0*/  ULDC.64 UR4, c[0x0][0x198] ;  /* 0x0000660000047ab9 */ /* 0x000fe40000000a00 */
[----:B------:R-:W-:Y:S02]  /*00b0*/  UIADD3 UR6, UP0, UR4, 0xf0, URZ ;  /* 0x000000f004067890 */ /* 0x000fe4000ff1e03f */
[----:B------:R-:W-:Y:S02]  /*00c0*/  UIADD3 UR4, UP1, UR4, 0x1f0, URZ ;  /* 0x000001f004047890 */ /* 0x000fe4000ff3e03f */
[----:B------:R-:W-:Y:S02]  /*00d0*/  UIADD3.X UR7, URZ, UR5, URZ, UP0, !UPT ;  /* 0x000000053f077290 */ /* 0x000fe400087fe43f */
[----:B------:R-:W-:-:S07]  /*00e0*/  UIADD3.X UR5, URZ, UR5, URZ, UP1, !UPT ;  /* 0x000000053f057290 */ /* 0x000fce0008ffe43f */
[----:B------:R0:W-:Y:S02]  /*00f0*/  UTMACCTL.PF [UR6] ;  /* 0x00000000060079b9 */ /* 0x0001e40008040000 */
[----:B------:R0:W-:Y:S02]  /*0100*/  UTMACCTL.PF [UR4] ;  /* 0x00000000040079b9 */ /* 0x0001e40008040000 */
[----:B0-----:R-:W-:Y:S01]  /*0110*/  NOP ;  /* 0x0000000000007918 */ /* 0x001fe20000000000 */
.L_x_1:
[----:B------:R-:W-:Y:S05]  /*0120*/  BSYNC B0 ;  /* 0x0000000000007941 */ /* 0x000fea0003800000 */
.L_x_0:
[----:B------:R-:W0:Y:S01]  /*0130*/  SHFL.IDX PT, R5, R0, RZ, 0x1f ;  /* 0x00001fff00057589 */ /* 0x000e2200000e0000 */
[----:B------:R-:W-:-:S04]  /*0140*/  SHF.R.S32.HI R4, RZ, 0x1f, R95 ;  /* 0x0000001fff047819 */ /* 0x000fc8000001145f */
[----:B------:R-:W-:Y:S02]  /*0150*/  LEA.HI R4, R4, R95, RZ, 0x7 ;  /* 0x0000005f04047211 */ /* 0x000fe400078f38ff */
[----:B0-----:R-:W-:-:S13]  /*0160*/  ISETP.NE.AND P0, PT, R5, RZ, PT ;  /* 0x000000ff0500720c */ /* 0x001fda0003f05270 */
[----:B------:R-:W-:Y:S05]  /*0170*/  @P0 BRA `(.L_x_2) ;  /* 0x0000000000700947 */ /* 0x000fea0003800000 */
[----:B------:R-:W0:Y:S01]  /*0180*/  S2UR UR8, SR_CgaCtaId ;  /* 0x00000000000879c3 */ /* 0x000e220000008800 */
[----:B------:R-:W-:Y:S01]  /*0190*/  UMOV UR4, 0x400 ;  /* 0x0000040000047882 */ /* 0x000fe20000000000 */
[----:B------:R-:W-:Y:S01]  /*01a0*/  UMOV UR5, 0x1 ;  /* 0x0000000100057882 */ /* 0x000fe20000000000 */
[----:B------:R-:W-:Y:S01]  /*01b0*/  UMOV UR6, 0x8 ;  /* 0x0000000800067882 */ /* 0x000fe20000000000 */
[----:B------:R-:W-:Y:S01]  /*01c0*/  ELECT P0, URZ, PT ;  /* 0x00000000003f782f */ /* 0x000fe20003800000 */
[----:B------:R-:W-:-:S04]  /*01d0*/  UIADD3 UR6, -UR6, 0x100000, URZ ;  /* 0x0010000006067890 */ /* 0x000fc8000fffe13f */
[----:B------:R-:W-:Y:S02]  /*01e0*/  USHF.L.U32 UR7, UR6, 0xb, URZ ;  /* 0x0000000b06077899 */ /* 0x000fe4000800063f */
[----:B------:R-:W-:Y:S02]  /*01f0*/  USHF.L.U32 UR6, UR6, 0x1, URZ ;  /* 0x0000000106067899 */ /* 0x000fe4000800063f */
[----:B0-----:R-:W-:Y:S02]  /*0200*/  ULEA UR8, UR8, UR4, 0x18 ;  /* 0x0000000408087291 */ /* 0x001fe4000f8ec03f */
[----:B------:R-:W-:-:S04]  /*0210*/  UIADD3 UR4, -UR5, 0x100000, URZ ;  /* 0x0010000005047890 */ /* 0x000fc8000fffe13f */
[----:B------:R-:W-:Y:S02]  /*0220*/  USHF.L.U32 UR5, UR4, 0xb, URZ ;  /* 0x0000000b04057899 */ /* 0x000fe4000800063f */
[----:B------:R-:W-:Y:S01]  /*0230*/  USHF.L.U32 UR4, UR4, 0x1, URZ ;  /* 0x0000000104047899 */ /* 0x000fe2000800063f */
[----:B------:R-:W0:Y:S11]  /*0240*/  FENCE.VIEW.ASYNC.S ;  /* 0x00000000000073c6 */ /* 0x000e360000000000 */
[----:B0-----:R0:W1:Y:S01]  /*0250*/  SYNCS.EXCH.64 URZ, [UR8], UR4 ;  /* 0x00000004083f75b2 */ /* 0x0010620008000100 */
[----:B------:R0:W2:Y:S01]  /*0260*/  SYNCS.EXCH.64 URZ, [UR8+0x38], UR6 ;  /* 0x00003806083f75b2 */ /* 0x0000a20008000100 */
[----:B------:R0:W3:Y:S01]  /*0270*/  SYNCS.EXCH.64 URZ, [UR8+0x8], UR4 ;  /* 0x00000804083f75b2 */ /* 0x0000e20008000100 */
[----:B------:R0:W4:Y:S01]  /*0280*/  SYNCS.EXCH.64 URZ, [UR8+0x40], UR6 ;  /* 0x00004006083f75b2 */ /* 0x0001220008000100 */
[----:B------:R0:W0:Y:S01]  /*0290*/  SYNCS.EXCH.64 URZ, [UR8+0x10], UR4 ;  /* 0x00001004083f75b2 */ /* 0x0000220008000100 */
        /* <DEDUP_REMOVED lines=9> */
[----:B------:R-:W-:Y:S01]  /*0330*/  NOP ;  /* 0x0000000000007918 */ /* 0x000fe20000000000 */
.L_x_2:
[----:B0-----:R-:W0:Y:S01]  /*0340*/  S2UR UR8, SR_CTAID.X ;  /* 0x00000000000879c3 */ /* 0x001e220000002500 */
[----:B------:R-:W-:Y:S01]  /*0350*/  LOP3.LUT R4, R4, 0xffffff80, RZ, 0xc0, !PT ;  /* 0xffffff8004047812 */ /* 0x000fe200078ec0ff */
[----:B------:R-:W5:Y:S01]  /*0360*/  SHFL.IDX PT, R0, R0, RZ, 0x1f ;  /* 0x00001fff00007589 */ /* 0x000f6200000e0000 */
[----:B------:R-:W-:Y:S01]  /*0370*/  SHF.R.S32.HI R12, RZ, 0x1f, R5 ;  /* 0x0000001fff0c7819 */ /* 0x000fe20000011405 */
[----:B------:R-:W-:Y:S01]  /*0380*/  ULDC UR4, c[0x0][0x150] ;  /* 0x0000540000047ab9 */ /* 0x000fe20000000800 */
[----:B------:R-:W-:Y:S01]  /*0390*/  ELECT P0, URZ, PT ;  /* 0x00000000003f782f */ /* 0x000fe20003800000 */
[----:B------:R-:W-:Y:S01]  /*03a0*/  IMAD.IADD R8, R95, 0x1, -R4 ;  /* 0x000000015f087824 */ /* 0x000fe200078e0a04 */
[----:B------:R-:W-:Y:S01]  /*03b0*/  LEA.HI R12, R12, R5, RZ, 0x2 ;  /* 0x000000050c0c7211 */ /* 0x000fe200078f10ff */
[----:B------:R-:W1:Y:S01]  /*03c0*/  S2R R4, SR_CTAID.Y ;  /* 0x0000000000047919 */ /* 0x000e620000002600 */
[----:B------:R-:W2:Y:S01]  /*03d0*/  LDC R13, c[0x0][0x144] ;  /* 0x00005100ff0d7b82 */ /* 0x000ea20000000800 */
[----:B------:R-:W-:Y:S01]  /*03e0*/  NOP ;  /* 0x0000000000007918 */ /* 0x000fe20000000000 */
[----:B------:R-:W-:Y:S01]  /*03f0*/  SHF.R.S32.HI R7, RZ, 0x1f, R8 ;  /* 0x0000001fff077819 */ /* 0x000fe20000011408 */
[----:B------:R-:W-:Y:S01]  /*0400*/  NOP ;  /* 0x0000000000007918 */ /* 0x000fe20000000000 */
[----:B------:R-:W-:Y:S01]  /*0410*/  LOP3.LUT R12, R12, 0x3ffffffc, RZ, 0xc0, !PT ;  /* 0x3ffffffc0c0c7812 */ /* 0x000fe200078ec0ff */
[----:B------:R-:W-:Y:S01]  /*0420*/  IMAD.MOV.U32 R22, RZ, RZ, 0x1 ;  /* 0x00000001ff167424 */ /* 0x000fe200078e00ff */
[----:B------:R-:W-:-:S02]  /*0430*/  LEA.HI R7, R7, R8, RZ, 0x3 ;  /* 0x0000000807077211 */ /* 0x000fc400078f18ff */
[----:B------:R-:W3:Y:S01]  /*0440*/  LDC R14, c[0x0][0x140] ;  /* 0x00005000ff0e7b82 */ /* 0x000ee20000000800 */
[----:B------:R-:W-:Y:S02]  /*0450*/  ISETP.NE.AND P3, PT, R2, RZ, PT ;  /* 0x000000ff0200720c */ /* 0x000fe40003f65270 */
[--C-:B------:R-:W-:Y:S02]  /*0460*/  SHF.R.S32.HI R9, RZ, 0x3, R7.reuse ;  /* 0x00000003ff097819 */ /* 0x100fe40000011407 */
[----:B------:R-:W-:Y:S02]  /*0470*/  SHF.R.S32.HI R10, RZ, 0x1f, R7 ;  /* 0x0000001fff0a7819 */ /* 0x000fe40000011407 */
[----:B0-----:R-:W-:Y:S02]  /*0480*/  I2FP.F32.U32 R7, UR8 ;  /* 0x0000000800077c45 */ /* 0x001fe40008201000 */
[----:B------:R-:W-:Y:S02]  /*0490*/  LEA.HI R10, R10, R9, RZ, 0x2 ;  /* 0x000000090a0a7211 */ /* 0x000fe400078f10ff */
[----:B-----5:R-:W-:Y:S01]  /*04a0*/  ISETP.NE.OR P0, PT, R0, RZ, !P0 ;  /* 0x000000ff0000720c */ /* 0x020fe20004705670 */
[----:B------:R-:W-:Y:S01]  /*04b0*/  FMUL R11, R7, UR4 ;  /* 0x00000004070b7c20 */ /* 0x000fe20008400000 */
[----:B------:R-:W-:Y:S01]  /*04c0*/  LOP3.LUT R10, R10, 0xfffffffc, RZ, 0xc0, !PT ;  /* 0xfffffffc0a0a7812 */ /* 0x000fe200078ec0ff */
[----:B------:R-:W-:Y:S01]  /*04d0*/  IMAD.IADD R7, R5, 0x1, -R12 ;  /* 0x0000000105077824 */ /* 0x000fe200078e0a0c */
[----:B------:R-:W-:-:S03]  /*04e0*/  ULDC UR4, c[0x0][0x154] ;  /* 0x0000550000047ab9 */ /* 0x000fc60000000800 */
[----:B------:R-:W0:Y:S01]  /*04f0*/  F2I.U32.TRUNC.NTZ R11, R11 ;  /* 0x0000000b000b7305 */ /* 0x000e22000020f000 */
[----:B------:R-:W-:Y:S02]  /*0500*/  IMAD.IADD R10, R9, 0x1, -R10 ;  /* 0x00000001090a7824 */ /* 0x000fe400078e0a0a */
[----:B------:R-:W5:Y:S02]  /*0510*/  LDC R9, c[0x0][0x148] ;  /* 0x00005200ff097b82 */ /* 0x000f640000000800 */
[----:B------:R-:W-:Y:S01]  /*0520*/  IMAD R10, R7, 0x4, R10 ;  /* 0x00000004070a7824 */ /* 0x000fe200078e020a */
[----:B------:R-:W-:Y:S01]  /*0530*/  VOTEU.ALL UP0, P0 ;  /* 0x00000000003f7886 */ /* 0x000fe20000000000 */
[----:B---3--:R-:W-:Y:S01]  /*0540*/  ISETP.EQ.U32.AND P2, PT, R14, 0x1, PT ;  /* 0x000000010e00780c */ /* 0x008fe20003f42070 */
[----:B------:R-:W-:Y:S01]  /*0550*/  VOTEU.ALL UP1, P0 ;  /* 0x00000000003f7886 */ /* 0x000fe20000020000 */
[----:B------:R-:W-:Y:S01]  /*0560*/  IMAD.SHL.U32 R19, R10, 0x4, RZ ;  /* 0x000000040a137824 */ /* 0x000fe200078e00ff */
[----:B------:R-:W-:Y:S01]  /*0570*/  SHF.R.S32.HI R7, RZ, 0x1f, R10 ;  /* 0x0000001fff077819 */ /* 0x000fe2000001140a */
[----:B------:R-:W3:Y:S01]  /*0580*/  @!UP0 S2UR UR7, SR_CgaCtaId ;  /* 0x00000000000789c3 */ /* 0x000ee20000008800 */
[----:B------:R-:W-:-:S02]  /*0590*/  @!UP0 UMOV UR6, 0x400 ;  /* 0x0000040000068882 */ /* 0x000fc40000000000 */
[----:B------:R-:W-:Y:S01]  /*05a0*/  LEA.HI R0, R7, R10, RZ, 0x2 ;  /* 0x0000000a07007211 */ /* 0x000fe200078f10ff */
[----:B0-----:R-:W-:Y:S01]  /*05b0*/  IMAD.MOV R12, RZ, RZ, -R11 ;  /* 0x000000ffff0c7224 */ /* 0x001fe200078e0a0b */
[----:B------:R-:W-:Y:S02]  /*05c0*/  LOP3.LUT R19, R10, 0xc, R19, 0x78, !PT ;  /* 0x0000000c0a137812 */ /* 0x000fe400078e7813 */
[----:B------:R-:W-:Y:S01]  /*05d0*/  LOP3.LUT R11, R0, 0xfffffffc, RZ, 0xc0, !PT ;  /* 0xfffffffc000b7812 */ /* 0x000fe200078ec0ff */
[----:B--2---:R-:W-:Y:S01]  /*05e0*/  IMAD R7, R13, R12, UR8 ;  /* 0x000000080d077e24 */ /* 0x004fe2000f8e020c */
[----:B-1----:R-:W-:Y:S02]  /*05f0*/  I2FP.F32.U32 R13, R4 ;  /* 0x00000004000d7245 */ /* 0x002fe40000201000 */
[----:B------:R-:W-:Y:S01]  /*0600*/  SHF.R.S32.HI R0, RZ, 0x1f, R3 ;  /* 0x0000001fff007819 */ /* 0x000fe20000011403 */
[----:B------:R-:W-:Y:S02]  /*0610*/  IMAD.IADD R12, R10, 0x1, -R11 ;  /* 0x000000010a0c7824 */ /* 0x000fe400078e0a0b */
[----:B------:R-:W-:Y:S01]  /*0620*/  FMUL R13, R13, UR4 ;  /* 0x000000040d0d7c20 */ /* 0x000fe20008400000 */
[----:B------:R-:W-:Y:S01]  /*0630*/  LEA.HI R0, R0, R3, RZ, 0x2 ;  /* 0x0000000300007211 */ /* 0x000fe200078f10ff */
[----:B------:R-:W-:Y:S01]  /*0640*/  UMOV UR4, 0x20 ;  /* 0x0000002000047882 */ /* 0x000fe20000000000 */
[----:B------:R-:W-:Y:S01]  /*0650*/  ISETP.NE.AND P4, PT, R12, R7, PT ;  /* 0x000000070c00720c */ /* 0x000fe20003f85270 */
[----:B------:R-:W-:-:S04]  /*0660*/  @!UP0 UIADD3 UR4, -UR4, 0x100000, URZ ;  /* 0x0010000004048890 */ /* 0x000fc8000fffe13f */
[----:B------:R-:W-:Y:S02]  /*0670*/  @!UP0 USHF.L.U32 UR5, UR4, 0xb, URZ ;  /* 0x0000000b04058899 */ /* 0x000fe4000800063f */
[----:B------:R-:W-:Y:S01]  /*0680*/  @!UP0 USHF.L.U32 UR4, UR4, 0x1, URZ ;  /* 0x0000000104048899 */ /* 0x000fe2000800063f */
[----:B------:R-:W-:Y:S01]  /*0690*/  LOP3.LUT R0, R0, 0xfffffffc, RZ, 0xc0, !PT ;  /* 0xfffffffc00007812 */ /* 0x000fe200078ec0ff */
[----:B------:R-:W0:Y:S04]  /*06a0*/  F2I.U32.TRUNC.NTZ R13, R13 ;  /* 0x0000000d000d7305 */ /* 0x000e28000020f000 */
[----:B------:R-:W-:Y:S01]  /*06b0*/  IMAD.IADD R3, R3, 0x1, -R0 ;  /* 0x0000000103037824 */ /* 0x000fe200078e0a00 */
[----:B---3--:R-:W-:Y:S01]  /*06c0*/  @!UP0 ULEA UR6, UR7, UR6, 0x18 ;  /* 0x0000000607068291 */ /* 0x008fe2000f8ec03f */
[----:B------:R-:W-:Y:S01]  /*06d0*/  VOTEU.ALL UP0, P0 ;  /* 0x00000000003f7886 */ /* 0x000fe20000000000 */
[----:B------:R-:W-:Y:S01]  /*06e0*/  LOP3.LUT P0, RZ, R8, 0x7, RZ, 0xc0, !PT ;  /* 0x0000000708ff7812 */ /* 0x000fe2000780c0ff */
[----:B------:R-:W-:Y:S01]  /*06f0*/  VIADD R8, R2, 0xffffffff ;  /* 0xffffffff02087836 */ /* 0x000fe20000000000 */
[----:B------:R-:W-:-:S02]  /*0700*/  @P4 SHF.R.S32.HI R0, RZ, 0x1f, R19 ;  /* 0x0000001fff004819 */ /* 0x000fc40000011413 */
[C---:B------:R-:W-:Y:S02]  /*0710*/  ISETP.NE.AND P1, PT, R3.reuse, 0x3, PT ;  /* 0x000000030300780c */ /* 0x040fe40003f25270 */
[----:B------:R-:W-:Y:S01]  /*0720*/  @P4 LEA.HI R0, R0, R19, RZ, 0x2 ;  /* 0x0000001300004211 */ /* 0x000fe200078f10ff */
[----:B0-----:R-:W-:Y:S01]  /*0730*/  IMAD.MOV R23, RZ, RZ, -R13 ;  /* 0x000000ffff177224 */ /* 0x001fe200078e0a0d */
[----:B------:R-:W-:Y:S01]  /*0740*/  ISETP.EQ.OR P1, PT, R3, RZ, !P1 ;  /* 0x000000ff0300720c */ /* 0x000fe20004f22670 */
[----:B------:R-:W0:Y:S02]  /*0750*/  FENCE.VIEW.ASYNC.S ;  /* 0x00000000000073c6 */ /* 0x000e240000000000 */
[----:B0-----:R0:W1:Y:S01]  /*0760*/  @!UP0 SYNCS.EXCH.64 URZ, [UR6+0x80], UR4 ;  /* 0x00008004063f85b2 */ /* 0x0010620008000100 */
[----:B------:R-:W-:Y:S01]  /*0770*/  @P4 SHF.R.S32.HI R0, RZ, 0x2, R0 ;  /* 0x00000002ff004819 */ /* 0x000fe20000011400 */
[----:B-----5:R-:W-:Y:S01]  /*0780*/  IMAD R11, R9, R23, R4 ;  /* 0x00000017090b7224 */ /* 0x020fe200078e0204 */
[----:B------:R-:W-:-:S02]  /*0790*/  ISETP.LT.U32.AND P0, PT, R19, 0x4, !P0 ;  /* 0x000000041300780c */ /* 0x000fc40004701070 */
[----:B------:R-:W-:Y:S02]  /*07a0*/  ISETP.EQ.AND P1, PT, R2, RZ, P1 ;  /* 0x000000ff0200720c */ /* 0x000fe40000f22270 */
[----:B------:R-:W-:Y:S02]  /*07b0*/  @P4 ISETP.NE.AND P5, PT, R0, R11, PT ;  /* 0x0000000b0000420c */ /* 0x000fe40003fa5270 */
[----:B------:R-:W-:Y:S02]  /*07c0*/  ISETP.GE.U32.AND P6, PT, R8, 0x2, PT ;  /* 0x000000020800780c */ /* 0x000fe40003fc6070 */
[----:B------:R-:W-:Y:S02]  /*07d0*/  SEL R11, RZ, 0x1, !P0 ;  /* 0x00000001ff0b7807 */ /* 0x000fe40004000000 */
[----:B------:R-:W-:Y:S02]  /*07e0*/  @P4 SEL R22, RZ, 0x1, P5 ;  /* 0x00000001ff164807 */ /* 0x000fe40002800000 */
[----:B------:R-:W-:Y:S01]  /*07f0*/  SEL R18, RZ, 0x1, !P1 ;  /* 0x00000001ff127807 */ /* 0x000fe20004800000 */
[----:B------:R0:W2:Y:S01]  /*0800*/  @!UP1 SYNCS.EXCH.64 URZ, [UR6+0x88], UR4 ;  /* 0x00008804063f95b2 */ /* 0x0000a20008000100 */
[----:B------:R-:W-:Y:S01]  /*0810*/  LOP3.LUT R22, R22, R11, RZ, 0xc0, !PT ;  /* 0x0000000b16167212 */ /* 0x000fe200078ec0ff */
[----:B------:R-:W-:Y:S01]  /*0820*/  NOP ;  /* 0x0000000000007918 */ /* 0x000fe20000000000 */
[----:B------:R-:W-:-:S02]  /*0830*/  LOP3.LUT R0, R95, 0x7f, RZ, 0xc0, !PT ;  /* 0x0000007f5f007812 */ /* 0x000fc400078ec0ff */
[----:B------:R-:W-:Y:S01]  /*0840*/  SEL R18, R18, 0x2, P6 ;  /* 0x0000000212127807 */ /* 0x000fe20003000000 */
[----:B0-----:R-:W-:Y:S06]  /*0850*/  @!P2 BRA `(.L_x_3) ;  /* 0x000000000008a947 */ /* 0x001fec0003800000 */
[----:B-12-4-:R-:W-:Y:S01]  /*0860*/  UCGABAR_ARV ;  /* 0x00000000000079c7 */ /* 0x016fe20008000000 */
[----:B------:R-:W-:Y:S05]  /*0870*/  BRA `(.L_x_4) ;  /* 0x0000000000047947 */ /* 0x000fea0003800000 */
.L_x_3:
[----:B-12-4-:R-:W-:Y:S01]  /*0880*/  NOP ;  /* 0x0000000000007918 */ /* 0x016fe20000000000 */
.L_x_4:
[----:B------:R-:W0:Y:S01]  /*0890*/  LDC R2, c[0x0][0x65c] ;  /* 0x00019700ff027b82 */ /* 0x000e220000000800 */
[----:B------:R-:W-:Y:S02]  /*08a0*/  IMAD.U32 R10, RZ, RZ, UR8 ;  /* 0x00000008ff0a7e24 */ /* 0x000fe4000f8e00ff */
[----:B------:R-:W-:Y:S01]  /*08b0*/  IMAD.MOV.U32 R11, RZ, RZ, RZ ;  /* 0x000000ffff0b7224 */ /* 0x000fe200078e00ff */
[----:B0-----:R-:W-:-:S04]  /*08c0*/  ISETP.NE.AND P1, PT, R2, 0x1, PT ;  /* 0x000000010200780c */ /* 0x001fc80003f25270 */
[----:B------:R-:W-:-:S09]  /*08d0*/  P2R R5, PR, RZ, 0x2 ;  /* 0x00000002ff057803 */ /* 0x000fd20000000000 */
[----:B------:R-:W0:Y:S01]  /*08e0*/  @P1 LDC R17, c[0x0][0x10] ;  /* 0x00000400ff111b82 */ /* 0x000e220000000800 */
[----:B------:R-:W-:Y:S02]  /*08f0*/  @P1 IMAD.MOV.U32 R5, RZ, RZ, RZ ;  /* 0x000000ffff051224 */ /* 0x000fe400078e00ff */
[----:B------:R-:W-:-:S05]  /*0900*/  @P1 IMAD.MOV.U32 R15, RZ, RZ, RZ ;  /* 0x000000ffff0f1224 */ /* 0x000fca00078e00ff */
[----:B------:R-:W1:Y:S01]  /*0910*/  @!P1 LDC R13, c[0x0][0xc] ;  /* 0x00000300ff0d9b82 */ /* 0x000e620000000800 */
[----:B------:R-:W-:Y:S01]  /*0920*/  ULDC UR4, c[0x0][0xc] ;  /* 0x0000030000047ab9 */ /* 0x000fe20000000800 */
[----:B------:R-:W-:Y:S01]  /*0930*/  ULDC UR5, c[0x0][0x10] ;  /* 0x0000040000057ab9 */ /* 0x000fe20000000800 */
[----:B------:R-:W-:Y:S01]  /*0940*/  ULDC UR6, c[0x0][0x14] ;  /* 0x0000050000067ab9 */ /* 0x000fe20000000800 */
[----:B------:R-:W-:-:S04]  /*0950*/  UIMAD.WIDE.U32 UR4, UR4, UR5, URZ ;  /* 0x00000005040472a5 */ /* 0x000fc8000f8e003f */
[----:B------:R-:W-:Y:S02]  /*0960*/  UIMAD.WIDE.U32 UR38, UR4, UR6, URZ ;  /* 0x00000006042672a5 */ /* 0x000fe4000f8e003f */
[----:B------:R-:W-:-:S04]  /*0970*/  UIMAD UR41, UR5, UR6, URZ ;  /* 0x00000006052972a4 */ /* 0x000fc8000f8e023f */
[----:B------:R-:W-:Y:S01]  /*0980*/  UIADD3 UR41, UR39, UR41, URZ ;  /* 0x0000002927297290 */ /* 0x000fe2000fffe03f */
[----:B0-----:R-:W-:-:S04]  /*0990*/  @P1 IMAD.WIDE.U32 R16, R17, UR8, R4 ;  /* 0x0000000811101c25 */ /* 0x001fc8000f8e0004 */
[----:B------:R-:W-:Y:S02]  /*09a0*/  @P1 IMAD.IADD R17, R17, 0x1, R15 ;  /* 0x0000000111111824 */ /* 0x000fe400078e020f */
[----:B-1----:R-:W-:-:S04]  /*09b0*/  @!P1 IMAD.WIDE.U32 R10, R4, R13, R10 ;  /* 0x0000000d040a9225 */ /* 0x002fc800078e000a */
[----:B------:R-:W-:Y:S02]  /*09c0*/  @!P1 IMAD.MOV.U32 R16, RZ, RZ, R10 ;  /* 0x000000ffff109224 */ /* 0x000fe400078e000a */
[----:B------:R-:W-:Y:S01]  /*09d0*/  @!P1 IMAD.MOV.U32 R17, RZ, RZ, R11 ;  /* 0x000000ffff119224 */ /* 0x000fe200078e000b */
[----:B------:R-:W-:Y:S06]  /*09e0*/  @!P2 BRA `(.L_x_5) ;  /* 0x00000000000ca947 */ /* 0x000fec0003800000 */
[----:B------:R-:W-:Y:S01]  /*09f0*/  UCGABAR_WAIT ;  /* 0x0000000000007dc7 */ /* 0x000fe20008000000 */
[----:B------:R-:W-:Y:S01]  /*0a00*/  CCTL.IVALL ;  /* 0x00000000ff00798f */ /* 0x000fe20002000000 */
[----:B------:R-:W-:Y:S05]  /*0a10*/  BRA `(.L_x_6) ;  /* 0x0000000000047947 */ /* 0x000fea0003800000 */
.L_x_5:
[----:B------:R-:W-:Y:S06]  /*0a20*/  BAR.SYNC.DEFER_BLOCKING 0x0 ;  /* 0x0000000000007b1d */ /* 0x000fec0000010000 */
.L_x_6:
[----:B------:R-:W-:Y:S05]  /*0a30*/  @!P3 BRA `(.L_x_7) ;  /* 0x0000005c00c0b947 */ /* 0x000fea0003800000 */
[----:B------:R-:W-:-:S13]  /*0a40*/  ISETP.GT.U32.AND P0, PT, R8, 0x1, PT ;  /* 0x000000010800780c */ /* 0x000fda0003f04070 */
[----:B------:R-:W-:Y:S05]  /*0a50*/  @P0 EXIT ;  /* 0x000000000000094d */ /* 0x000fea0003800000 */
[----:B------:R-:W-:Y:S01]  /*0a60*/  ULDC.64 UR4, c[0x0][0x650] ;  /* 0x0001940000047ab9 */ /* 0x000fe20000000a00 */
[----:B------:R-:W-:Y:S01]  /*0a70*/  PRMT R3, RZ, 0x7610, R3 ;  /* 0x00007610ff037816 */ /* 0x000fe20000000003 */
[----:B------:R-:W-:Y:S01]  /*0a80*/  IMAD.MOV.U32 R103, RZ, RZ, -0x1 ;  /* 0xffffffffff677424 */ /* 0x000fe200078e00ff */
[----:B------:R-:W-:Y:S01]  /*0a90*/  ISETP.GE.U32.AND P0, PT, R16, UR4, PT ;  /* 0x0000000410007c0c */ /* 0x000fe2000bf06070 */
[----:B------:R-:W-:Y:S02]  /*0aa0*/  IMAD.MOV.U32 R100, RZ, RZ, -0x1 ;  /* 0xffffffffff647424 */ /* 0x000fe400078e00ff */
[----:B------:R-:W-:Y:S01]  /*0ab0*/  IMAD.MOV.U32 R101, RZ, RZ, -0x1 ;  /* 0xffffffffff657424 */ /* 0x000fe200078e00ff */
[----:B------:R-:W-:-:S13]  /*0ac0*/  ISETP.GE.U32.AND.EX P0, PT, R17, UR5, PT, P0 ;  /* 0x0000000511007c0c */ /* 0x000fda000bf06100 */
[----:B------:R-:W-:Y:S05]  /*0ad0*/  @P0 BRA `(.L_x_8) ;  /* 0x0000000400280947 */ /* 0x000fea0003800000 */
[----:B------:R-:W0:Y:S01]  /*0ae0*/  LDC.64 R24, c[0x0][0x628] ;  /* 0x00018a00ff187b82 */ /* 0x000e220000000a00 */
[----:B------:R-:W-:Y:S02]  /*0af0*/  IMAD.MOV.U32 R10, RZ, RZ, R16 ;  /* 0x000000ffff0a7224 */ /* 0x000fe400078e0010 */
[----:B------:R-:W-:-:S05]  /*0b00*/  IMAD.MOV.U32 R11, RZ, RZ, R17 ;  /* 0x000000ffff0b7224 */ /* 0x000fca00078e0011 */
[----:B------:R-:W1:Y:S08]  /*0b10*/  LDC R8, c[0x0][0x630] ;  /* 0x00018c00ff087b82 */ /* 0x000e700000000800 */
[----:B------:R-:W2:Y:S01]  /*0b20*/  LDC.64 R26, c[0x0][0x620] ;  /* 0x00018800ff1a7b82 */ /* 0x000ea20000000a00 */
[----:B0-----:R-:W-:-:S04]  /*0b30*/  ISETP.NE.U32.AND P0, PT, R24, RZ, PT ;  /* 0x000000ff1800720c */ /* 0x001fc80003f05070 */
[----:B------:R-:W-:-:S13]  /*0b40*/  ISETP.NE.AND.EX P0, PT, R25, RZ, PT, P0 ;  /* 0x000000ff1900720c */ /* 0x000fda0003f05300 */
[----:B-12---:R-:W-:Y:S05]  /*0b50*/  @!P0 BRA `(.L_x_9) ;  /* 0x0000000000288947 */ /* 0x006fea0003800000 */
[----:B------:R-:W0:Y:S02]  /*0b60*/  LDC R3, c[0x0][0x634] ;  /* 0x00018d00ff037b82 */ /* 0x000e240000000800 */
[----:B0-----:R-:W-:-:S05]  /*0b70*/  IADD3 R3, P0, R16, R3, RZ ;  /* 0x0000000310037210 */ /* 0x001fca0007f1e0ff */
[----:B------:R-:W-:-:S04]  /*0b80*/  IMAD.X R21, RZ, RZ, R17, P0 ;  /* 0x000000ffff157224 */ /* 0x000fc800000e0611 */
[----:B------:R-:W-:-:S04]  /*0b90*/  IMAD.WIDE.U32 R10, R21, R24, RZ ;  /* 0x00000018150a7225 */ /* 0x000fc800078e00ff */
[----:B------:R-:W-:-:S04]  /*0ba0*/  IMAD.WIDE.U32 R12, P0, R3, R25, R10 ;  /* 0x00000019030c7225 */ /* 0x000fc8000780000a */
[----:B------:R-:W-:-:S04]  /*0bb0*/  IMAD.WIDE.U32 R10, R3, R24, RZ ;  /* 0x00000018030a7225 */ /* 0x000fc800078e00ff */
[----:B------:R-:W-:Y:S01]  /*0bc0*/  IMAD.X R15, RZ, RZ, RZ, P0 ;  /* 0x000000ffff0f7224 */ /* 0x000fe200000e06ff */
[----:B------:R-:W-:Y:S01]  /*0bd0*/  IADD3 RZ, P0, R11, R12, RZ ;  /* 0x0000000c0bff7210 */ /* 0x000fe20007f1e0ff */
[----:B------:R-:W-:-:S04]  /*0be0*/  IMAD.MOV.U32 R14, RZ, RZ, R13 ;  /* 0x000000ffff0e7224 */ /* 0x000fc800078e000d */
[----:B------:R-:W-:-:S08]  /*0bf0*/  IMAD.WIDE.U32.X R10, R21, R25, R14, P0 ;  /* 0x00000019150a7225 */ /* 0x000fd000000e040e */
.L_x_9:
[----:B------:R-:W0:Y:S01]  /*0c00*/  LDC.64 R30, c[0x0][0x640] ;  /* 0x00019000ff1e7b82 */ /* 0x000e220000000a00 */
[-CC-:B------:R-:W-:Y:S02]  /*0c10*/  SHF.R.U64 R101, R10, R8.reuse, R11.reuse ;  /* 0x000000080a657219 */ /* 0x180fe4000000120b */
[----:B------:R-:W-:Y:S02]  /*0c20*/  SHF.R.U32.HI R3, RZ, R8, R11 ;  /* 0x00000008ff037219 */ /* 0x000fe4000001160b */
[----:B------:R-:W-:-:S03]  /*0c30*/  IADD3 R5, P0, RZ, -R101, RZ ;  /* 0x80000065ff057210 */ /* 0x000fc60007f1e0ff */
[----:B------:R-:W1:Y:S02]  /*0c40*/  LDC R12, c[0x0][0x618] ;  /* 0x00018600ff0c7b82 */ /* 0x000e640000000800 */
[----:B------:R-:W-:Y:S02]  /*0c50*/  IMAD.X R3, RZ, RZ, ~R3, P0 ;  /* 0x000000ffff037224 */ /* 0x000fe400000e0e03 */
[----:B------:R-:W-:-:S04]  /*0c60*/  IMAD.WIDE.U32 R10, R5, R26, R16 ;  /* 0x0000001a050a7225 */ /* 0x000fc800078e0010 */
[----:B------:R-:W2:Y:S01]  /*0c70*/  LDC R20, c[0x0][0x608] ;  /* 0x00018200ff147b82 */ /* 0x000ea20000000800 */
[----:B------:R-:W-:Y:S02]  /*0c80*/  IMAD R8, R3, R26, RZ ;  /* 0x0000001a03087224 */ /* 0x000fe400078e02ff */
[----:B------:R-:W-:Y:S02]  /*0c90*/  IMAD.MOV.U32 R3, RZ, RZ, -0x1 ;  /* 0xffffffffff037424 */ /* 0x000fe400078e00ff */
[----:B------:R-:W-:Y:S02]  /*0ca0*/  IMAD R5, R5, R27, R8 ;  /* 0x0000001b05057224 */ /* 0x000fe400078e0208 */
[----:B------:R-:W-:Y:S01]  /*0cb0*/  IMAD R26, R9, R23, R4 ;  /* 0x00000017091a7224 */ /* 0x000fe200078e0204 */
[----:B------:R-:W3:Y:S01]  /*0cc0*/  LDC R28, c[0x0][0x658] ;  /* 0x00019600ff1c7b82 */ /* 0x000ee20000000800 */
[----:B------:R-:W-:Y:S01]  /*0cd0*/  IMAD.IADD R5, R11, 0x1, R5 ;  /* 0x000000010b057824 */ /* 0x000fe200078e0205 */
[----:B0-----:R-:W-:Y:S01]  /*0ce0*/  ISETP.NE.U32.AND P0, PT, R30, RZ, PT ;  /* 0x000000ff1e00720c */ /* 0x001fe20003f05070 */
[----:B------:R-:W-:-:S03]  /*0cf0*/  IMAD.MOV.U32 R23, RZ, RZ, 0x1 ;  /* 0x00000001ff177424 */ /* 0x000fc600078e00ff */
[----:B------:R-:W-:Y:S02]  /*0d00*/  ISETP.NE.AND.EX P0, PT, R31, RZ, PT, P0 ;  /* 0x000000ff1f00720c */ /* 0x000fe40003f05300 */
[----:B------:R-:W0:Y:S01]  /*0d10*/  LDC R24, c[0x0][0x600] ;  /* 0x00018000ff187b82 */ /* 0x000e220000000800 */
[-CC-:B-1----:R-:W-:Y:S02]  /*0d20*/  SHF.R.U64 R14, R10, R12.reuse, R5.reuse ;  /* 0x0000000c0a0e7219 */ /* 0x182fe40000001205 */
[----:B------:R-:W-:-:S05]  /*0d30*/  SHF.R.U32.HI R5, RZ, R12, R5 ;  /* 0x0000000cff057219 */ /* 0x000fca0000011605 */
[----:B------:R-:W1:Y:S01]  /*0d40*/  LDC R15, c[0x0][0x648] ;  /* 0x00019200ff0f7b82 */ /* 0x000e620000000800 */
[-CC-:B--2---:R-:W-:Y:S02]  /*0d50*/  SHF.R.U64 R27, R14, R20.reuse, R5.reuse ;  /* 0x000000140e1b7219 */ /* 0x184fe40000001205 */
[----:B------:R-:W-:-:S05]  /*0d60*/  SHF.R.U32.HI R5, RZ, R20, R5 ;  /* 0x00000014ff057219 */ /* 0x000fca0000011605 */
[----:B------:R-:W2:Y:S01]  /*0d70*/  LDC R21, c[0x0][0x638] ;  /* 0x00018e00ff157b82 */ /* 0x000ea20000000800 */
[-CC-:B---3--:R-:W-:Y:S02]  /*0d80*/  SHF.R.U64 R20, R27, R28.reuse, R5.reuse ;  /* 0x0000001c1b147219 */ /* 0x188fe40000001205 */
[-C--:B------:R-:W-:Y:S02]  /*0d90*/  SHF.L.U32 R3, R3, R28.reuse, RZ ;  /* 0x0000001c03037219 */ /* 0x080fe400000006ff */
[----:B------:R-:W-:Y:S01]  /*0da0*/  SHF.R.U32.HI R5, RZ, R28, R5 ;  /* 0x0000001cff057219 */ /* 0x000fe20000011605 */
[----:B------:R-:W-:Y:S01]  /*0db0*/  IMAD.MOV.U32 R4, RZ, RZ, R20 ;  /* 0x000000ffff047224 */ /* 0x000fe200078e0014 */
[----:B------:R-:W-:Y:S01]  /*0dc0*/  LOP3.LUT R12, RZ, R3, RZ, 0x33, !PT ;  /* 0x00000003ff0c7212 */ /* 0x000fe200078e33ff */
[----:B------:R-:W3:Y:S01]  /*0dd0*/  LDC R25, c[0x0][0x610] ;  /* 0x00018400ff197b82 */ /* 0x000ee20000000800 */
[----:B------:R-:W-:Y:S05]  /*0de0*/  @!P0 BRA `(.L_x_10) ;  /* 0x0000000000288947 */ /* 0x000fea0003800000 */
[----:B------:R-:W4:Y:S02]  /*0df0*/  LDC R3, c[0x0][0x64c] ;  /* 0x00019300ff037b82 */ /* 0x000f240000000800 */
[----:B----4-:R-:W-:-:S05]  /*0e00*/  IADD3 R3, P0, R20, R3, RZ ;  /* 0x0000000314037210 */ /* 0x010fca0007f1e0ff */
        /* <DEDUP_REMOVED lines=8> */
.L_x_10:
[----:B-1----:R-:W-:Y:S01]  /*0e90*/  SHF.R.U64 R4, R4, R15, R5 ;  /* 0x0000000f04047219 */ /* 0x002fe20000001205 */
[----:B0-----:R-:W-:Y:S01]  /*0ea0*/  VIADD R5, R24, 0xffffffff ;  /* 0xffffffff18057836 */ /* 0x001fe20000000000 */
[----:B------:R-:W-:Y:S02]  /*0eb0*/  SHF.L.U32 R3, R23, R28, RZ ;  /* 0x0000001c17037219 */ /* 0x000fe400000006ff */
[----:B------:R-:W-:Y:S01]  /*0ec0*/  LOP3.LUT R12, R27, R12, RZ, 0xc0, !PT ;  /* 0x0000000c1b0c7212 */ /* 0x000fe200078ec0ff */
[----:B------:R-:W-:Y:S01]  /*0ed0*/  IMAD.MOV R8, RZ, RZ, -R4 ;  /* 0x000000ffff087224 */ /* 0x000fe200078e0a04 */
[----:B------:R-:W-:-:S03]  /*0ee0*/  SEL R7, R7, R26, !P1 ;  /* 0x0000001a07077207 */ /* 0x000fc60004800000 */
[----:B------:R-:W-:Y:S01]  /*0ef0*/  IMAD R12, R3, R4, R12 ;  /* 0x00000004030c7224 */ /* 0x000fe200078e020c */
[----:B------:R-:W-:Y:S01]  /*0f00*/  LOP3.LUT R4, R14, R5, RZ, 0xc0, !PT ;  /* 0x000000050e047212 */ /* 0x000fe200078ec0ff */
[----:B--2---:R-:W-:Y:S02]  /*0f10*/  IMAD R3, R8, R21, R20 ;  /* 0x0000001508037224 */ /* 0x004fe400078e0214 */
[----:B---3--:R-:W-:Y:S02]  /*0f20*/  IMAD R7, R12, R25, R7 ;  /* 0x000000190c077224 */ /* 0x008fe400078e0207 */
[----:B------:R-:W-:Y:S02]  /*0f30*/  IMAD.MOV.U32 R5, RZ, RZ, 0x1 ;  /* 0x00000001ff057424 */ /* 0x000fe400078e00ff */
[----:B------:R-:W-:-:S03]  /*0f40*/  IMAD R4, R3, R24, R4 ;  /* 0x0000001803047224 */ /* 0x000fc600078e0204 */
[----:B------:R-:W-:Y:S02]  /*0f50*/  PRMT R3, R5, 0x7610, R3 ;  /* 0x0000761005037816 */ /* 0x000fe40000000003 */
[----:B------:R-:W-:Y:S02]  /*0f60*/  SEL R100, R4, R7, !P1 ;  /* 0x0000000704647207 */ /* 0x000fe40004800000 */
[----:B------:R-:W-:-:S07]  /*0f70*/  SEL R103, R7, R4, !P1 ;  /* 0x0000000407677207 */ /* 0x000fce0004800000 */
.L_x_8:
[----:B------:R-:W-:-:S08]  /*0f80*/  NOP ;  /* 0x0000000000007918 */ /* 0x000fd00000000000 */
[----:B------:R-:W0:Y:S02]  /*0f90*/  USETMAXREG.TRY_ALLOC.CTAPOOL UP0, 0xe8 ;  /* 0x000000e8000079c8 */ /* 0x000e240008000600 */
[----:B0-----:R-:W-:-:S13]  /*0fa0*/  PLOP3.LUT P0, PT, PT, PT, UP0, 0x80, 0x0 ;  /* 0x000000000000781c */ /* 0x001fda0003f0f008 */
[----:B------:R-:W-:Y:S05]  /*0fb0*/  @!P0 BRA `(.L_x_8) ;  /* 0xfffffffc00f08947 */ /* 0x000fea000383ffff */
[----:B------:R-:W-:Y:S01]  /*0fc0*/  ULDC.64 UR4, c[0x0][0x598] ;  /* 0x0001660000047ab9 */ /* 0x000fe20000000a00 */
[----:B------:R-:W-:Y:S01]  /*0fd0*/  ULDC.64 UR36, c[0x0][0x208] ;  /* 0x0000820000247ab9 */ /* 0x000fe20000000a00 */
[----:B------:R-:W-:-:S04]  /*0fe0*/  ISETP.NE.U32.AND P0, PT, RZ, UR4, PT ;  /* 0x00000004ff007c0c */ /* 0x000fc8000bf05070 */
[----:B------:R-:W-:-:S13]  /*0ff0*/  ISETP.NE.AND.EX P0, PT, RZ, UR5, PT, P0 ;  /* 0x00000005ff007c0c */ /* 0x000fda000bf05300 */
[----:B------:R-:W-:Y:S05]  /*1000*/  @!P0 BRA `(.L_x_11) ;  /* 0x00000000001c8947 */ /* 0x000fea0003800000 */
[----:B------:R-:W0:Y:S02]  /*1010*/  LDC.64 R4, c[0x0][0x598] ;  /* 0x00016600ff047b82 */ /* 0x000e240000000a00 */
[----:B0-----:R-:W2:Y:S02]  /*1020*/  LDG.E.64 R4, desc[UR36][R4.64] ;  /* 0x0000002404047981 */ /* 0x001ea4000c1e1b00 */
[----:B--2---:R-:W-:-:S04]  /*1030*/  ISETP.NE.U32.AND P0, PT, R4, RZ, PT ;  /* 0x000000ff0400720c */ /* 0x004fc80003f05070 */
[----:B------:R-:W-:-:S13]  /*1040*/  ISETP.NE.AND.EX P0, PT, R5, RZ, PT, P0 ;  /* 0x000000ff0500720c */ /* 0x000fda0003f05300 */
[----:B------:R-:W-:Y:S05]  /*1050*/  @!P0 BRA `(.L_x_11) ;  /* 0x0000000000088947 */ /* 0x000fea0003800000 */
[----:B------:R0:W5:Y:S01]  /*1060*/  LD.E R23, desc[UR36][R4.64] ;  /* 0x0000002404177980 */ /* 0x000162000c101900 */
[----:B------:R-:W-:Y:S05]  /*1070*/  BRA `(.L_x_12) ;  /* 0x0000000000247947 */ /* 0x000fea0003800000 */
.L_x_11:
[----:B------:R-:W-:Y:S02]  /*1080*/  ULDC.64 UR4, c[0x0][0x588] ;  /* 0x0001620000047ab9 */ /* 0x000fe40000000a00 */
[----:B------:R-:W-:-:S04]  /*1090*/  ISETP.NE.U32.AND P0, PT, RZ, UR4, PT ;  /* 0x00000004ff007c0c */ /* 0x000fc8000bf05070 */
[----:B------:R-:W-:-:S13]  /*10a0*/  ISETP.NE.AND.EX P0, PT, RZ, UR5, PT, P0 ;  /* 0x00000005ff007c0c */ /* 0x000fda000bf05300 */
[----:B------:R-:W-:Y:S05]  /*10b0*/  @!P0 BRA `(.L_x_13) ;  /* 0x00000000000c8947 */ /* 0x000fea0003800000 */
[----:B------:R-:W0:Y:S02]  /*10c0*/  LDC.64 R4, c[0x0][0x588] ;  /* 0x00016200ff047b82 */ /* 0x000e240000000a00 */
[----:B0-----:R1:W5:Y:S01]  /*10d0*/  LDG.E R23, desc[UR36][R4.64] ;  /* 0x0000002404177981 */ /* 0x001362000c1e1900 */
[----:B------:R-:W-:Y:S05]  /*10e0*/  BRA `(.L_x_12) ;  /* 0x0000000000087947 */ /* 0x000fea0003800000 */
.L_x_13:
[----:B------:R-:W-:Y:S02]  /*10f0*/  ULDC UR4, c[0x0][0x580] ;  /* 0x0001600000047ab9 */ /* 0x000fe40000000800 */
[----:B------:R-:W-:-:S07]  /*1100*/  IMAD.U32 R23, RZ, RZ, UR4 ;  /* 0x00000004ff177e24 */ /* 0x000fce000f8e00ff */
.L_x_12:
[----:B------:R-:W-:Y:S02]  /*1110*/  ULDC.64 UR4, c[0x0][0x5a0] ;  /* 0x0001680000047ab9 */ /* 0x000fe40000000a00 */
[----:B------:R-:W-:-:S04]  /*1120*/  ISETP.NE.U32.AND P0, PT, RZ, UR4, PT ;  /* 0x00000004ff007c0c */ /* 0x000fc8000bf05070 */
[----:B------:R-:W-:-:S13]  /*1130*/  ISETP.NE.AND.EX P0, PT, RZ, UR5, PT, P0 ;  /* 0x00000005ff007c0c */ /* 0x000fda000bf05300 */
[----:B------:R-:W-:Y:S05]  /*1140*/  @!P0 BRA `(.L_x_14) ;  /* 0x00000000001c8947 */ /* 0x000fea0003800000 */
[----:B01----:R-:W0:Y:S02]  /*1150*/  LDC.64 R4, c[0x0][0x5a0] ;  /* 0x00016800ff047b82 */ /* 0x003e240000000a00 */
[----:B0-----:R-:W2:Y:S02]  /*1160*/  LDG.E.64 R4, desc[UR36][R4.64] ;  /* 0x0000002404047981 */ /* 0x001ea4000c1e1b00 */
[----:B--2---:R-:W-:-:S04]  /*1170*/  ISETP.NE.U32.AND P0, PT, R4, RZ, PT ;  /* 0x000000ff0400720c */ /* 0x004fc80003f05070 */
[----:B------:R-:W-:-:S13]  /*1180*/  ISETP.NE.AND.EX P0, PT, R5, RZ, PT, P0 ;  /* 0x000000ff0500720c */ /* 0x000fda0003f05300 */
[----:B------:R-:W-:Y:S05]  /*1190*/  @!P0 BRA `(.L_x_14) ;  /* 0x0000000000088947 */ /* 0x000fea0003800000 */
[----:B------:R0:W5:Y:S01]  /*11a0*/  LD.E R90, desc[UR36][R4.64] ;  /* 0x00000024045a7980 */ /* 0x000162000c101900 */
[----:B------:R-:W-:Y:S05]  /*11b0*/  BRA `(.L_x_15) ;  /* 0x0000000000247947 */ /* 0x000fea0003800000 */
.L_x_14:
[----:B------:R-:W-:Y:S02]  /*11c0*/  ULDC.64 UR4, c[0x0][0x590] ;  /* 0x0001640000047ab9 */ /* 0x000fe40000000a00 */
[----:B------:R-:W-:-:S04]  /*11d0*/  ISETP.NE.U32.AND P0, PT, RZ, UR4, PT ;  /* 0x00000004ff007c0c */ /* 0x000fc8000bf05070 */
[----:B------:R-:W-:-:S13]  /*11e0*/  ISETP.NE.AND.EX P0, PT, RZ, UR5, PT, P0 ;  /* 0x00000005ff007c0c */ /* 0x000fda000bf05300 */
[----:B------:R-:W-:Y:S05]  /*11f0*/  @!P0 BRA `(.L_x_16) ;  /* 0x00000000000c8947 */ /* 0x000fea0003800000 */
[----:B------:R-:W2:Y:S02]  /*1200*/  LDC.64 R90, c[0x0][0x590] ;  /* 0x00016400ff5a7b82 */ /* 0x000ea40000000a00 */
[----:B--2---:R2:W5:Y:S01]  /*1210*/  LDG.E R90, desc[UR36][R90.64] ;  /* 0x000000245a5a7981 */ /* 0x004562000c1e1900 */
[----:B------:R-:W-:Y:S05]  /*1220*/  BRA `(.L_x_15) ;  /* 0x0000000000087947 */ /* 0x000fea0003800000 */
.L_x_16:
[----:B------:R-:W-:Y:S02]  /*1230*/  ULDC UR4, c[0x0][0x584] ;  /* 0x0001610000047ab9 */ /* 0x000fe40000000800 */
[----:B------:R-:W-:-:S07]  /*1240*/  IMAD.U32 R90, RZ, RZ, UR4 ;  /* 0x00000004ff5a7e24 */ /* 0x000fce000f8e00ff */
.L_x_15:
[----:B------:R-:W-:-:S13]  /*1250*/  LOP3.LUT P0, RZ, R3, 0xff, RZ, 0xc0, !PT ;  /* 0x000000ff03ff7812 */ /* 0x000fda000780c0ff */
[----:B------:R-:W-:Y:S05]  /*1260*/  @!P0 EXIT ;  /* 0x000000000000894d */ /* 0x000fea0003800000 */
[----:B------:R-:W3:Y:S01]  /*1270*/  LDC R93, c[0x0][0x658] ;  /* 0x00019600ff5d7b82 */ /* 0x000ee20000000800 */
[----:B------:R-:W-:Y:S01]  /*1280*/  LOP3.LUT R6, R6, 0x1, RZ, 0xc0, !PT ;  /* 0x0000000106067812 */ /* 0x000fe200078ec0ff */
[----:B------:R-:W-:Y:S01]  /*1290*/  ULDC.64 UR6, c[0x0][0x288] ;  /* 0x0000a20000067ab9 */ /* 0x000fe20000000a00 */
[----:B------:R-:W-:Y:S01]  /*12a0*/  SHF.R.U32.HI R3, RZ, 0x2, R95 ;  /* 0x00000002ff037819 */ /* 0x000fe2000001165f */
[----:B------:R-:W-:Y:S01]  /*12b0*/  UIADD3 UR4, UR7, 0x3f, URZ ;  /* 0x0000003f07047890 */ /* 0x000fe2000fffe03f */
[----:B------:R-:W-:Y:S01]  /*12c0*/  SHF.R.U32.HI R0, RZ, 0x1, R0 ;  /* 0x00000001ff007819 */ /* 0x000fe20000011600 */
[----:B------:R-:W-:Y:S01]  /*12d0*/  IMAD.SHL.U32 R88, R6, 0x40, RZ ;  /* 0x0000004006587824 */ /* 0x000fe200078e00ff */
[----:B------:R-:W-:Y:S01]  /*12e0*/  LOP3.LUT R3, R3, 0x7, RZ, 0xc0, !PT ;  /* 0x0000000703037812 */ /* 0x000fe200078ec0ff */
[----:B01----:R-:W0:Y:S01]  /*12f0*/  LDC.64 R4, c[0x0][0x5c8] ;  /* 0x00017200ff047b82 */ /* 0x003e220000000a00 */
[----:B------:R-:W-:Y:S01]  /*1300*/  USHF.R.S32.HI UR5, URZ, 0x1f, UR4 ;  /* 0x0000001f3f057899 */ /* 0x000fe20008011404 */
[----:B------:R-:W-:Y:S01]  /*1310*/  LOP3.LUT R0, R0, 0x30, RZ, 0xc0, !PT ;  /* 0x0000003000007812 */ /* 0x000fe200078ec0ff */
[----:B------:R-:W-:Y:S01]  /*1320*/  IMAD.MOV.U32 R8, RZ, RZ, 0x1 ;  /* 0x00000001ff087424 */ /* 0x000fe200078e00ff */
[--C-:B------:R-:W-:Y:S01]  /*1330*/  LOP3.LUT R88, R88, 0x40, R3.reuse, 0xe2, !PT ;  /* 0x0000004058587812 */ /* 0x100fe200078ee203 */
[----:B------:R-:W-:Y:S01]  /*1340*/  ULEA.HI UR5, UR5, UR4, URZ, 0x6 ;  /* 0x0000000405057291 */ /* 0x000fe2000f8f303f */
[-C--:B------:R-:W-:Y:S01]  /*1350*/  IADD3 R3, RZ, -R0.reuse, -R3 ;  /* 0x80000000ff037210 */ /* 0x080fe20007ffe803 */
[----:B------:R-:W-:Y:S01]  /*1360*/  IMAD.U32 R7, RZ, RZ, UR6 ;  /* 0x00000006ff077e24 */ /* 0x000fe2000f8e00ff */
[----:B------:R-:W1:Y:S01]  /*1370*/  LDC R97, c[0x0][0x600] ;  /* 0x00018000ff617b82 */ /* 0x000e620000000800 */
[----:B------:R-:W-:Y:S01]  /*1380*/  LOP3.LUT R88, R88, R0, RZ, 0xfc, !PT ;  /* 0x0000000058587212 */ /* 0x000fe200078efcff */
[----:B------:R-:W-:Y:S01]  /*1390*/  IMAD.MOV.U32 R0, RZ, RZ, -0x1 ;  /* 0xffffffffff007424 */ /* 0x000fe200078e00ff */
[----:B------:R-:W-:Y:S01]  /*13a0*/  USHF.R.S32.HI UR43, URZ, 0x6, UR5 ;  /* 0x000000063f2b7899 */ /* 0x000fe20008011405 */
[C---:B------:R-:W-:Y:S01]  /*13b0*/  LOP3.LUT R94, R95.reuse, 0x3, RZ, 0xc0, !PT ;  /* 0x000000035f5e7812 */ /* 0x040fe200078ec0ff */
[----:B------:R-:W-:Y:S01]  /*13c0*/  IMAD R3, R6, -0x40, R3 ;  /* 0xffffffc006037824 */ /* 0x000fe200078e0203 */
[C---:B------:R-:W-:Y:S01]  /*13d0*/  LOP3.LUT R96, R95.reuse, 0x80, RZ, 0xc0, !PT ;  /* 0x000000805f607812 */ /* 0x040fe200078ec0ff */
[----:B------:R-:W-:Y:S01]  /*13e0*/  UISETP.LT.AND UP0, UPT, UR43, 0x1, UPT ;  /* 0x000000012b00788c */ /* 0x000fe2000bf01270 */
[-C--:B---3--:R-:W-:Y:S01]  /*13f0*/  SHF.L.U32 R0, R0, R93.reuse, RZ ;  /* 0x0000005d00007219 */ /* 0x088fe200000006ff */
[----:B------:R-:W-:Y:S01]  /*1400*/  ULDC UR4, c[0x0][0x284] ;  /* 0x0000a10000047ab9 */ /* 0x000fe20000000800 */
[----:B------:R-:W-:Y:S01]  /*1410*/  IMAD R94, R94, -0x2, R7 ;  /* 0xfffffffe5e5e7824 */ /* 0x000fe200078e0207 */
[----:B------:R-:W-:Y:S01]  /*1420*/  USEL UR44, UR43, 0x1, UP0 ;  /* 0x000000012b2c7887 */ /* 0x000fe20008000000 */
[----:B------:R-:W-:Y:S01]  /*1430*/  SHF.L.U32 R93, R8, R93, RZ ;  /* 0x0000005d085d7219 */ /* 0x000fe200000006ff */
[----:B------:R-:W-:Y:S01]  /*1440*/  IMAD.SHL.U32 R95, R95, 0x2, RZ ;  /* 0x000000025f5f7824 */ /* 0x000fe200078e00ff */
[----:B------:R-:W-:Y:S01]  /*1450*/  LOP3.LUT R102, R18, 0x1, RZ, 0xfc, !PT ;  /* 0x0000000112667812 */ /* 0x000fe200078efcff */
[----:B------:R-:W-:Y:S01]  /*1460*/  VIADD R99, R3, UR4 ;  /* 0x0000000403637c36 */ /* 0x000fe20008000000 */
[C---:B0-----:R-:W-:Y:S01]  /*1470*/  SHF.L.U64.HI R92, R4.reuse, 0x3, R5 ;  /* 0x00000003045c7819 */ /* 0x041fe20000010205 */
[----:B--2---:R-:W-:Y:S01]  /*1480*/  IMAD.SHL.U32 R91, R4, 0x8, RZ ;  /* 0x00000008045b7824 */ /* 0x004fe200078e00ff */
[----:B------:R-:W-:Y:S01]  /*1490*/  SHF.R.U32.HI R96, RZ, 0x7, R96 ;  /* 0x00000007ff607819 */ /* 0x000fe20000011660 */
[----:B------:R-:W-:Y:S01]  /*14a0*/  IMAD.MOV.U32 R89, RZ, RZ, RZ ;  /* 0x000000ffff597224 */ /* 0x000fe200078e00ff */
[----:B------:R-:W-:Y:S01]  /*14b0*/  LOP3.LUT R98, RZ, R0, RZ, 0x33, !PT ;  /* 0x00000000ff627212 */ /* 0x000fe200078e33ff */
[----:B------:R-:W-:Y:S01]  /*14c0*/  UIADD3 UR44, UR43, -UR44, URZ ;  /* 0x8000002c2b2c7290 */ /* 0x000fe2000fffe03f */
[----:B------:R-:W-:Y:S01]  /*14d0*/  UMOV UR40, URZ ;  /* 0x0000003f00287c82 */ /* 0x000fe20008000000 */
[----:B-1----:R-:W-:Y:S01]  /*14e0*/  VIADD R97, R97, 0xffffffff ;  /* 0xffffffff61617836 */ /* 0x002fe20000000000 */
[----:B------:R-:W-:-:S09]  /*14f0*/  UMOV UR42, URZ ;  /* 0x0000003f002a7c82 */ /* 0x000fd20008000000 */
.L_x_164:
[----:B0-----:R-:W0:Y:S01]  /*1500*/  SHFL.IDX PT, R0, R96, RZ, 0x1f ;  /* 0x00001fff60007589 */ /* 0x001e2200000e0000 */
[----:B-1----:R-:W1:Y:S01]  /*1510*/  S2UR UR7, SR_CgaCtaId ;  /* 0x00000000000779c3 */ /* 0x002e620000008800 */
[----:B------:R-:W-:Y:S01]  /*1520*/  UMOV UR6, 0x400 ;  /* 0x0000040000067882 */ /* 0x000fe20000000000 */
[----:B0-----:R-:W-:Y:S01]  /*1530*/  R2UR UR4, R0 ;  /* 0x00000000000472ca */ /* 0x001fe200000e0000 */
[----:B-1----:R-:W-:-:S12]  /*1540*/  ULEA UR6, UR7, UR6, 0x18 ;  /* 0x0000000607067291 */ /* 0x002fd8000f8ec03f */
[----:B------:R-:W-:-:S04]  /*1550*/  ULEA.HI UR5, UR4, UR4, URZ, 0x1 ;  /* 0x0000000404057291 */ /* 0x000fc8000f8f083f */
[----:B------:R-:W-:-:S04]  /*1560*/  ULOP3.LUT UR5, UR5, 0x7fffe, URZ, 0xc0, !UPT ;  /* 0x0007fffe05057892 */ /* 0x000fc8000f8ec03f */
[----:B------:R-:W-:-:S03]  /*1570*/  UIADD3 UR5, UR4, -UR5, URZ ;  /* 0x8000000504057290 */ /* 0x000fc6000fffe03f */
[----:B------:R-:W-:Y:S01]  /*1580*/  ULDC UR4, c[0x0][0x28c] ;  /* 0x0000a30000047ab9 */ /* 0x000fe20000000800 */
[----:B------:R-:W-:Y:S01]  /*1590*/  ULEA UR5, UR5, UR6, 0xd ;  /* 0x0000000605057291 */ /* 0x000fe2000f8e683f */
[----:B------:R-:W-:-:S03]  /*15a0*/  ISETP.LT.AND P0, PT, RZ, UR4, PT ;  /* 0x00000004ff007c0c */ /* 0x000fc6000bf01270 */
[----:B------:R-:W-:-:S04]  /*15b0*/  UIADD3 UR5, UR5, 0x180, URZ ;  /* 0x0000018005057890 */ /* 0x000fc8000fffe03f */
[----:B------:R-:W-:-:S04]  /*15c0*/  USHF.R.U32.HI UR5, URZ, 0x4, UR5 ;  /* 0x000000043f057899 */ /* 0x000fc80008011605 */
[----:B------:R-:W-:Y:S02]  /*15d0*/  ULOP3.LUT UR45, UR5, 0x3fff, URZ, 0xc0, !UPT ;  /* 0x00003fff052d7892 */ /* 0x000fe4000f8ec03f */
[----:B--2345:R-:W-:Y:S10]  /*15e0*/  @P0 BRA `(.L_x_17) ;  /* 0x0000000000400947 */ /* 0x03cff40003800000 */
[----:B------:R-:W-:Y:S01]  /*15f0*/  MOV R0, 0x0 ;  /* 0x0000000000007802 */ /* 0x000fe20000000f00 */
[----:B------:R-:W-:Y:S01]  /*1600*/  ULDC.64 UR4, c[0x4][0x68] ;  /* 0x01001a0000047ab9 */ /* 0x000fe20000000a00 */
[----:B------:R-:W-:Y:S01]  /*1610*/  ULDC.64 UR6, c[0x4][0x8] ;  /* 0x0100020000067ab9 */ /* 0x000fe20000000a00 */
[----:B------:R-:W-:Y:S01]  /*1620*/  IMAD.U32 R4, RZ, RZ, UR4 ;  /* 0x00000004ff047e24 */ /* 0x000fe2000f8e00ff */
[----:B------:R0:W1:Y:S01]  /*1630*/  LDC.64 R14, c[0x4][R0] ;  /* 0x01000000000e7b82 */ /* 0x0000620000000a00 */
[----:B------:R-:W-:Y:S01]  /*1640*/  IMAD.U32 R5, RZ, RZ, UR5 ;  /* 0x00000005ff057e24 */ /* 0x000fe2000f8e00ff */
[----:B------:R-:W-:Y:S01]  /*1650*/  ULDC.64 UR4, c[0x4][0x70] ;  /* 0x01001c0000047ab9 */ /* 0x000fe20000000a00 */
[----:B------:R-:W-:Y:S02]  /*1660*/  IMAD.U32 R10, RZ, RZ, UR6 ;  /* 0x00000006ff0a7e24 */ /* 0x000fe4000f8e00ff */
[----:B------:R-:W-:Y:S02]  /*1670*/  IMAD.U32 R6, RZ, RZ, UR4 ;  /* 0x00000004ff067e24 */ /* 0x000fe4000f8e00ff */
[----:B------:R-:W-:-:S02]  /*1680*/  IMAD.U32 R7, RZ, RZ, UR5 ;  /* 0x00000005ff077e24 */ /* 0x000fc4000f8e00ff */
[----:B------:R-:W-:Y:S02]  /*1690*/  IMAD.U32 R11, RZ, RZ, UR7 ;  /* 0x00000007ff0b7e24 */ /* 0x000fe4000f8e00ff */
[----:B------:R-:W-:Y:S02]  /*16a0*/  IMAD.MOV.U32 R8, RZ, RZ, 0x1e1 ;  /* 0x000001e1ff087424 */ /* 0x000fe400078e00ff */
[----:B------:R-:W-:Y:S02]  /*16b0*/  IMAD.MOV.U32 R12, RZ, RZ, 0x1 ;  /* 0x00000001ff0c7424 */ /* 0x000fe400078e00ff */
[----:B0-----:R-:W-:-:S07]  /*16c0*/  IMAD.MOV.U32 R13, RZ, RZ, RZ ;  /* 0x000000ffff0d7224 */ /* 0x001fce00078e00ff */
[----:B------:R-:W-:-:S07]  /*16d0*/  LEPC R20, `(.L_x_17) ;  /* 0x000000001014794e */ /* 0x000fce0000000000 */
[----:B-1---5:R-:W-:Y:S05]  /*16e0*/  CALL.ABS.NOINC R14 ;  /* 0x000000000e007343 */ /* 0x022fea0003c00000 */
.L_x_17:
[----:B------:R-:W-:-:S13]  /*16f0*/  ISETP.NE.AND P0, PT, R102, 0x3, PT ;  /* 0x000000036600780c */ /* 0x000fda0003f05270 */
[----:B------:R-:W-:Y:S05]  /*1700*/  @!P0 BRA `(.L_x_18) ;  /* 0x0000000000048947 */ /* 0x000fea0003800000 */
[----:B------:R-:W-:Y:S01]  /*1710*/  BPT.TRAP 0x1 ;  /* 0x000000040000795c */ /* 0x000fe20000300000 */
.L_x_18:
[----:B------:R-:W0:Y:S01]  /*1720*/  S2UR UR5, SR_CgaCtaId ;  /* 0x00000000000579c3 */ /* 0x000e220000008800 */
[----:B------:R-:W-:Y:S01]  /*1730*/  UMOV UR4, 0x400 ;  /* 0x0000040000047882 */ /* 0x000fe20000000000 */
[----:B------:R-:W-:Y:S02]  /*1740*/  IMAD.U32 R0, RZ, RZ, UR40 ;  /* 0x00000028ff007e24 */ /* 0x000fe4000f8e00ff */
[----:B------:R-:W-:-:S03]  /*1750*/  IMAD.U32 R3, RZ, RZ, UR42 ;  /* 0x0000002aff037e24 */ /* 0x000fc6000f8e00ff */
[----:B------:R-:W-:Y:S01]  /*1760*/  SHF.L.U32 R0, R0, 0x1f, RZ ;  /* 0x0000001f00007819 */ /* 0x000fe200000006ff */
[----:B0-----:R-:W-:-:S06]  /*1770*/  ULEA UR4, UR5, UR4, 0x18 ;  /* 0x0000000405047291 */ /* 0x001fcc000f8ec03f */
[----:B------:R-:W-:-:S04]  /*1780*/  IMAD.U32 R6, RZ, RZ, UR4 ;  /* 0x00000004ff067e24 */ /* 0x000fc8000f8e00ff */
[----:B------:R-:W-:-:S04]  /*1790*/  IMAD R3, R3, 0x8, R6 ;  /* 0x0000000803037824 */ /* 0x000fc800078e0206 */
[----:B------:R0:W1:Y:S01]  /*17a0*/  SYNCS.PHASECHK.TRANS64.TRYWAIT P1, [R3+URZ], R0 ;  /* 0x00000000030075a7 */ /* 0x000062000802017f */
[----:B------:R-:W-:Y:S05]  /*17b0*/  @!P0 BRA `(.L_x_19) ;  /* 0x0000000000048947 */ /* 0x000fea0003800000 */
[----:B------:R-:W-:Y:S01]  /*17c0*/  BPT.TRAP 0x1 ;  /* 0x000000040000795c */ /* 0x000fe20000300000 */
.L_x_19:
[----:B------:R-:W-:-:S05]  /*17d0*/  IMAD.U32 R4, RZ, RZ, UR44 ;  /* 0x0000002cff047e24 */ /* 0x000fca000f8e00ff */
[----:B------:R-:W-:Y:S01]  /*17e0*/  ISETP.GE.AND P2, PT, R4, 0x1, PT ;  /* 0x000000010400780c */ /* 0x000fe20003f46270 */
[----:B-1----:R-:W-:-:S12]  /*17f0*/  @P1 BRA `(.L_x_20) ;  /* 0x0000000000081947 */ /* 0x002fd80003800000 */
[----:B------:R-:W1:Y:S02]  /*1800*/  SYNCS.PHASECHK.TRANS64.TRYWAIT P1, [R3+URZ], R0 ;  /* 0x00000000030075a7 */ /* 0x000e64000802017f */
[----:B-1----:R-:W-:Y:S05]  /*1810*/  @!P1 BRA `(.L_x_21) ;  /* 0x0000006800509947 */ /* 0x002fea0003800000 */
.L_x_20:
[----:B------:R-:W-:Y:S05]  /*1820*/  WARPSYNC.ALL ;  /* 0x0000000000007948 */ /* 0x000fea0003800000 */
[----:B------:R-:W-:Y:S01]  /*1830*/  R2UR UR4, R6 ;  /* 0x00000000060472ca */ /* 0x000fe200000e0000 */
[----:B------:R-:W-:Y:S01]  /*1840*/  ULEA UR5, UR42, UR45, 0xa ;  /* 0x0000002d2a057291 */ /* 0x000fe2000f8e503f */
[----:B------:R-:W-:Y:S01]  /*1850*/  WARPGROUP.ARRIVE ;  /* 0x00000000000079c5 */ /* 0x000fe20000000000 */
[----:B------:R-:W-:Y:S01]  /*1860*/  UMOV UR9, 0x40000040 ;  /* 0x4000004000097882 */ /* 0x000fe20000000000 */
[----:B------:R-:W-:-:S04]  /*1870*/  UMOV UR11, 0x40000040 ;  /* 0x40000040000b7882 */ /* 0x000fc80000000000 */
[----:B------:R-:W-:-:S05]  /*1880*/  UMOV UR8, UR5 ;  /* 0x0000000500087c82 */ /* 0x000fca0008000000 */
[----:B------:R-:W-:-:S04]  /*1890*/  UIADD3 UR4, UR4, 0x1c180, URZ ;  /* 0x0001c18004047890 */ /* 0x000fc8000fffe03f */
[----:B------:R-:W-:-:S04]  /*18a0*/  USHF.R.U32.HI UR4, URZ, 0x4, UR4 ;  /* 0x000000043f047899 */ /* 0x000fc80008011604 */
[----:B------:R-:W-:-:S04]  /*18b0*/  ULOP3.LUT UR4, UR4, 0x3fff, URZ, 0xc0, !UPT ;  /* 0x00003fff04047892 */ /* 0x000fc8000f8ec03f */
[----:B------:R-:W-:-:S04]  /*18c0*/  ULOP3.LUT UR4, UR4, 0x2000000, URZ, 0xfc, !UPT ;  /* 0x0200000004047892 */ /* 0x000fc8000f8efc3f */
[----:B------:R-:W-:-:S07]  /*18d0*/  ULEA UR6, UR42, UR4, 0xa ;  /* 0x000000042a067291 */ /* 0x000fce000f8e503f */
[----:B------:R-:W-:Y:S02]  /*18e0*/  UMOV UR10, UR6 ;  /* 0x00000006000a7c82 */ /* 0x000fe40008000000 */
[----:B------:R-:W-:Y:S01]  /*18f0*/  HGMMA.64x128x16.F32 R24, gdesc[UR8].tnspA.tnspB, RZ, !UPT, gsb0 ;  /* 0x61e00000081879f0 */ /* 0x000fe2000c0008ff */
[----:B------:R-:W-:Y:S02]  /*1900*/  UIADD3 UR8, UR5, 0x80, URZ ;  /* 0x0000008005087890 */ /* 0x000fe4000fffe03f */
[----:B------:R-:W-:Y:S01]  /*1910*/  UIADD3 UR10, UR6, 0x80, URZ ;  /* 0x00000080060a7890 */ /* 0x000fe2000fffe03f */
[----:B------:R-:W-:Y:S01]  /*1920*/  UMOV UR9, 0x40000040 ;  /* 0x4000004000097882 */ /* 0x000fe20000000000 */
[----:B------:R-:W-:Y:S01]  /*1930*/  UMOV UR11, 0x40000040 ;  /* 0x40000040000b7882 */ /* 0x000fe20000000000 */
[----:B------:R-:W-:Y:S02]  /*1940*/  WARPGROUP.DEPBAR.LE gsb0, 0x0 ;  /* 0x00008000000079c5 */ /* 0x000fe40000010000 */
[----:B------:R-:W-:-:S06]  /*1950*/  WARPGROUP.ARRIVE ;  /* 0x00000000000079c5 */ /* 0x000fcc0000000000 */
[----:B------:R-:W-:Y:S01]  /*1960*/  HGMMA.64x128x16.F32 R24, gdesc[UR8].tnspA.tnspB, R24, gsb0 ;  /* 0x61e00000081879f0 */ /* 0x000fe20008000818 */
        /* <DEDUP_REMOVED lines=13> */
[----:B------:R-:W-:Y:S03]  /*1a40*/  HGMMA.64x128x16.F32 R24, gdesc[UR8].tnspA.tnspB, R24, gsb0 ;  /* 0x61e00000081879f0 */ /* 0x000fe60008000818 */
[----:B------:R-:W-:Y:S02]  /*1a50*/  WARPGROUP.DEPBAR.LE gsb0, 0x0 ;  /* 0x00008000000079c5 */ /* 0x000fe40000010000 */
[----:B------:R-:W-:Y:S05]  /*1a60*/  @!P2 BRA `(.L_x_22) ;  /* 0x000000040028a947 */ /* 0x000fea0003800000 */
[----:B------:R-:W-:Y:S01]  /*1a70*/  UIADD3 UR5, UR42, 0x1, URZ ;  /* 0x000000012a057890 */ /* 0x000fe2000fffe03f */
[----:B01----:R-:W-:Y:S02]  /*1a80*/  IMAD.U32 R0, RZ, RZ, UR44 ;  /* 0x0000002cff007e24 */ /* 0x003fe4000f8e00ff */
[----:B------:R-:W-:Y:S01]  /*1a90*/  IMAD.U32 R3, RZ, RZ, UR42 ;  /* 0x0000002aff037e24 */ /* 0x000fe2000f8e00ff */
[----:B------:R-:W-:-:S04]  /*1aa0*/  UISETP.NE.AND UP0, UPT, UR5, 0x7, UPT ;  /* 0x000000070500788c */ /* 0x000fc8000bf05270 */
[----:B------:R-:W-:Y:S02]  /*1ab0*/  USEL UR6, URZ, 0x1, UP0 ;  /* 0x000000013f067887 */ /* 0x000fe40008000000 */
[----:B------:R-:W-:Y:S02]  /*1ac0*/  USEL UR5, UR5, URZ, UP0 ;  /* 0x0000003f05057287 */ /* 0x000fe40008000000 */
[----:B------:R-:W-:-:S06]  /*1ad0*/  ULOP3.LUT UR6, UR40, UR6, URZ, 0x3c, !UPT ;  /* 0x0000000628067292 */ /* 0x000fcc000f8e3c3f */
[----:B------:R-:W-:-:S07]  /*1ae0*/  IMAD.U32 R7, RZ, RZ, UR6 ;  /* 0x00000006ff077e24 */ /* 0x000fce000f8e00ff */
.L_x_29:
[----:B------:R-:W-:Y:S05]  /*1af0*/  @!P0 BRA `(.L_x_23) ;  /* 0x0000000000048947 */ /* 0x000fea0003800000 */
[----:B------:R-:W-:Y:S01]  /*1b00*/  BPT.TRAP 0x1 ;  /* 0x000000040000795c */ /* 0x000fe20000300000 */
.L_x_23:
[----:B------:R-:W0:Y:S01]  /*1b10*/  S2UR UR7, SR_CgaCtaId ;  /* 0x00000000000779c3 */ /* 0x000e220000008800 */
[----:B------:R-:W-:Y:S01]  /*1b20*/  UMOV UR6, 0x400 ;  /* 0x0000040000067882 */ /* 0x000fe20000000000 */
[----:B------:R-:W-:Y:S01]  /*1b30*/  IMAD.U32 R5, RZ, RZ, UR5 ;  /* 0x00000005ff057e24 */ /* 0x000fe2000f8e00ff */
[----:B------:R-:W-:Y:S01]  /*1b40*/  SHF.L.U32 R4, R7, 0x1f, RZ ;  /* 0x0000001f07047819 */ /* 0x000fe200000006ff */
[----:B0-----:R-:W-:-:S06]  /*1b50*/  ULEA UR6, UR7, UR6, 0x18 ;  /* 0x0000000607067291 */ /* 0x001fcc000f8ec03f */
[----:B------:R-:W-:-:S04]  /*1b60*/  IMAD.U32 R6, RZ, RZ, UR6 ;  /* 0x00000006ff067e24 */ /* 0x000fc8000f8e00ff */
[----:B------:R-:W-:-:S04]  /*1b70*/  IMAD R5, R5, 0x8, R6 ;  /* 0x0000000805057824 */ /* 0x000fc800078e0206 */
[----:B------:R0:W1:Y:S01]  /*1b80*/  SYNCS.PHASECHK.TRANS64.TRYWAIT P1, [R5+URZ], R4 ;  /* 0x00000004050075a7 */ /* 0x000062000802017f */
[----:B------:R-:W-:Y:S05]  /*1b90*/  @!P0 BRA `(.L_x_24) ;  /* 0x0000000000048947 */ /* 0x000fea0003800000 */
[----:B------:R-:W-:Y:S01]  /*1ba0*/  BPT.TRAP 0x1 ;  /* 0x000000040000795c */ /* 0x000fe20000300000 */
.L_x_24:
[----:B-1----:R-:W-:Y:S05]  /*1bb0*/  @P1 BRA `(.L_x_25) ;  /* 0x0000000000081947 */ /* 0x002fea0003800000 */
[----:B------:R-:W1:Y:S02]  /*1bc0*/  SYNCS.PHASECHK.TRANS64.TRYWAIT P1, [R5+URZ], R4 ;  /* 0x00000004050075a7 */ /* 0x000e64000802017f */
[----:B-1----:R-:W-:Y:S05]  /*1bd0*/  @!P1 BRA `(.L_x_26) ;  /* 0x0000006400749947 */ /* 0x002fea0003800000 */
.L_x_25:
[----:B------:R-:W-:Y:S01]  /*1be0*/  ULEA UR6, UR5, UR45, 0xa ;  /* 0x0000002d05067291 */ /* 0x000fe2000f8e503f */
[----:B------:R-:W-:Y:S01]  /*1bf0*/  WARPGROUP.ARRIVE ;  /* 0x00000000000079c5 */ /* 0x000fe20000000000 */
[----:B------:R-:W-:Y:S01]  /*1c00*/  ULEA UR7, UR5, UR4, 0xa ;  /* 0x0000000405077291 */ /* 0x000fe2000f8e503f */
[----:B------:R-:W-:Y:S01]  /*1c10*/  UMOV UR9, 0x40000040 ;  /* 0x4000004000097882 */ /* 0x000fe20000000000 */
[----:B------:R-:W-:-:S03]  /*1c20*/  UMOV UR11, 0x40000040 ;  /* 0x40000040000b7882 */ /* 0x000fc60000000000 */
[----:B------:R-:W-:Y:S02]  /*1c30*/  UMOV UR8, UR6 ;  /* 0x0000000600087c82 */ /* 0x000fe40008000000 */
[----:B------:R-:W-:Y:S02]  /*1c40*/  UMOV UR10, UR7 ;  /* 0x00000007000a7c82 */ /* 0x000fe40008000000 */
[----:B------:R-:W-:Y:S01]  /*1c50*/  HGMMA.64x128x16.F32 R24, gdesc[UR8].tnspA.tnspB, R24, gsb0 ;  /* 0x61e00000081879f0 */ /* 0x000fe20008000818 */
[----:B------:R-:W-:Y:S02]  /*1c60*/  UIADD3 UR8, UR6, 0x80, URZ ;  /* 0x0000008006087890 */ /* 0x000fe4000fffe03f */
[----:B------:R-:W-:Y:S01]  /*1c70*/  UIADD3 UR10, UR7, 0x80, URZ ;  /* 0x00000080070a7890 */ /* 0x000fe2000fffe03f */
[----:B------:R-:W-:Y:S01]  /*1c80*/  UMOV UR9, 0x40000040 ;  /* 0x4000004000097882 */ /* 0x000fe20000000000 */
[----:B------:R-:W-:Y:S01]  /*1c90*/  UMOV UR11, 0x40000040 ;  /* 0x40000040000b7882 */ /* 0x000fe20000000000 */
[----:B------:R-:W-:-:S02]  /*1ca0*/  WARPGROUP.DEPBAR.LE gsb0, 0x0 ;  /* 0x00008000000079c5 */ /* 0x000fc40000010000 */
        /* <DEDUP_REMOVED lines=18> */
[----:B------:R-:W-:Y:S01]  /*1dd0*/  BPT.TRAP 0x1 ;  /* 0x000000040000795c */ /* 0x000fe20000300000 */
.L_x_27:
[----:B------:R-:W-:-:S13]  /*1de0*/  ISETP.NE.AND P1, PT, R22, RZ, PT ;  /* 0x000000ff1600720c */ /* 0x000fda0003f25270 */
[----:B01----:R-:W-:-:S04]  /*1df0*/  @P1 IMAD R4, R3, 0x8, R6 ;  /* 0x0000000803041824 */ /* 0x003fc800078e0206 */
[----:B------:R-:W-:-:S05]  /*1e00*/  @P1 VIADD R4, R4, 0x38 ;  /* 0x0000003804041836 */ /* 0x000fca0000000000 */
[----:B------:R-:W-:-:S04]  /*1e10*/  @P1 PRMT R4, R19, 0x654, R4 ;  /* 0x0000065413041816 */ /* 0x000fc80000000004 */
[----:B------:R0:W-:Y:S01]  /*1e20*/  @P1 SYNCS.ARRIVE.TRANS64.RED.A1T0 RZ, [R4+URZ], RZ ;  /* 0x000000ff04ff19a7 */ /* 0x0001e2000810043f */
[----:B------:R-:W-:-:S13]  /*1e30*/  ISETP.GT.U32.AND P1, PT, R18, 0x1, PT ;  /* 0x000000011200780c */ /* 0x000fda0003f24070 */
[----:B0-----:R-:W-:Y:S05]  /*1e40*/  @P1 BRA `(.L_x_28) ;  /* 0x0000000000041947 */ /* 0x001fea0003800000 */
[----:B------:R-:W-:Y:S01]  /*1e50*/  BPT.TRAP 0x1 ;  /* 0x000000040000795c */ /* 0x000fe20000300000 */
.L_x_28:
[----:B------:R-:W-:Y:S01]  /*1e60*/  UIADD3 UR5, UR5, 0x1, URZ ;  /* 0x0000000105057890 */ /* 0x000fe2000fffe03f */
[C---:B------:R-:W-:Y:S01]  /*1e70*/  ISETP.GT.AND P2, PT, R0.reuse, 0x1, PT ;  /* 0x000000010000780c */ /* 0x040fe20003f44270 */
[----:B------:R-:W-:Y:S02]  /*1e80*/  VIADD R3, R3, 0x1 ;  /* 0x0000000103037836 */ /* 0x000fe40000000000 */
[----:B------:R-:W-:Y:S01]  /*1e90*/  UISETP.NE.AND UP0, UPT, UR5, 0x7, UPT ;  /* 0x000000070500788c */ /* 0x000fe2000bf05270 */
[----:B------:R-:W-:Y:S02]  /*1ea0*/  VIADD R0, R0, 0xffffffff ;  /* 0xffffffff00007836 */ /* 0x000fe40000000000 */
[C---:B------:R-:W-:Y:S01]  /*1eb0*/  ISETP.NE.AND P1, PT, R3.reuse, 0x7, PT ;  /* 0x000000070300780c */ /* 0x040fe20003f25270 */
[----:B------:R-:W-:Y:S02]  /*1ec0*/  USEL UR6, URZ, 0x1, UP0 ;  /* 0x000000013f067887 */ /* 0x000fe40008000000 */
[----:B------:R-:W-:Y:S01]  /*1ed0*/  USEL UR5, UR5, URZ, UP0 ;  /* 0x0000003f05057287 */ /* 0x000fe20008000000 */
[----:B------:R-:W-:-:S03]  /*1ee0*/  SEL R3, R3, RZ, P1 ;  /* 0x000000ff03037207 */ /* 0x000fc60000800000 */
[----:B------:R-:W-:Y:S01]  /*1ef0*/  LOP3.LUT R7, R7, UR6, RZ, 0x3c, !PT ;  /* 0x0000000607077c12 */ /* 0x000fe2000f8e3cff */
[----:B------:R-:W-:Y:S07]  /*1f00*/  @P2 BRA `(.L_x_29) ;  /* 0xfffffff800f82947 */ /* 0x000fee000383ffff */
.L_x_22:
[----:B01----:R-:W0:Y:S02]  /*1f10*/  LDC R0, c[0x0][0x28c] ;  /* 0x0000a300ff007b82 */ /* 0x003e240000000800 */
[----:B0-----:R-:W-:-:S13]  /*1f20*/  ISETP.GE.AND P1, PT, R0, 0x1, PT ;  /* 0x000000010000780c */ /* 0x001fda0003f26270 */
[----:B------:R-:W-:Y:S05]  /*1f30*/  @!P1 BRA `(.L_x_30) ;  /* 0x0000000000509947 */ /* 0x000fea0003800000 */
[----:B------:R-:W-:Y:S05]  /*1f40*/  @!P0 BRA `(.L_x_31) ;  /* 0x0000000000048947 */ /* 0x000fea0003800000 */
[----:B------:R-:W-:Y:S01]  /*1f50*/  BPT.TRAP 0x1 ;  /* 0x000000040000795c */ /* 0x000fe20000300000 */
.L_x_31:
[----:B------:R-:W-:Y:S01]  /*1f60*/  ISETP.NE.AND P0, PT, R22, RZ, PT ;  /* 0x000000ff1600720c */ /* 0x000fe20003f05270 */
[----:B------:R-:W-:Y:S01]  /*1f70*/  BSSY B0, `(.L_x_32) ;  /* 0x000000e000007945 */ /* 0x000fe20003800000 */
[----:B------:R-:W-:-:S11]  /*1f80*/  ISETP.GT.U32.AND P1, PT, R18, 0x1, PT ;  /* 0x000000011200780c */ /* 0x000fd60003f24070 */
[----:B------:R-:W-:Y:S05]  /*1f90*/  @!P0 BRA `(.L_x_33) ;  /* 0x00000000002c8947 */ /* 0x000fea0003800000 */
[----:B------:R-:W-:-:S04]  /*1fa0*/  UIADD3 UR6, UR44, UR42, URZ ;  /* 0x0000002a2c067290 */ /* 0x000fc8000fffe03f */
[----:B------:R-:W-:-:S04]  /*1fb0*/  UIMAD.WIDE.U32 UR4, UR6, 0x24924925, URZ ;  /* 0x24924925060478a5 */ /* 0x000fc8000f8e003f */
[----:B------:R-:W-:-:S04]  /*1fc0*/  UIADD3 UR4, UR6, -UR5, URZ ;  /* 0x8000000506047290 */ /* 0x000fc8000fffe03f */
[----:B------:R-:W-:-:S04]  /*1fd0*/  ULEA.HI UR4, UR4, UR5, URZ, 0x1f ;  /* 0x0000000504047291 */ /* 0x000fc8000f8ff83f */
[----:B------:R-:W-:-:S04]  /*1fe0*/  USHF.R.U32.HI UR4, URZ, 0x2, UR4 ;  /* 0x000000023f047899 */ /* 0x000fc80008011604 */
[----:B------:R-:W-:-:S06]  /*1ff0*/  UIMAD UR4, UR4, -0x7, UR6 ;  /* 0xfffffff9040478a4 */ /* 0x000fcc000f8e0206 */
[----:B------:R-:W-:-:S04]  /*2000*/  IMAD.U32 R3, RZ, RZ, UR4 ;  /* 0x00000004ff037e24 */ /* 0x000fc8000f8e00ff */
[----:B------:R-:W-:-:S04]  /*2010*/  IMAD R0, R3, 0x8, R6 ;  /* 0x0000000803007824 */ /* 0x000fc800078e0206 */
[----:B------:R-:W-:-:S05]  /*2020*/  VIADD R0, R0, 0x38 ;  /* 0x0000003800007836 */ /* 0x000fca0000000000 */
[----:B------:R-:W-:-:S04]  /*2030*/  PRMT R0, R19, 0x654, R0 ;  /* 0x0000065413007816 */ /* 0x000fc80000000000 */
[----:B------:R0:W-:Y:S03]  /*2040*/  SYNCS.ARRIVE.TRANS64.RED.A1T0 RZ, [R0+URZ], RZ ;  /* 0x000000ff00ff79a7 */ /* 0x0001e6000810043f */
.L_x_33:
[----:B------:R-:W-:Y:S05]  /*2050*/  BSYNC B0 ;  /* 0x0000000000007941 */ /* 0x000fea0003800000 */
.L_x_32:
[----:B------:R-:W-:Y:S05]  /*2060*/  @P1 BRA `(.L_x_30) ;  /* 0x0000000000041947 */ /* 0x000fea0003800000 */
[----:B------:R-:W-:Y:S01]  /*2070*/  BPT.TRAP 0x1 ;  /* 0x000000040000795c */ /* 0x000fe20000300000 */
.L_x_30:
[----:B------:R-:W-:Y:S01]  /*2080*/  UISETP.GE.U32.AND UP1, UPT, UR43, 0x7, UPT ;  /* 0x000000072b00788c */ /* 0x000fe2000bf26070 */
[----:B------:R-:W-:Y:S01]  /*2090*/  IMAD.SHL.U32 R100, R100, 0x80, RZ ;  /* 0x0000008064647824 */ /* 0x000fe200078e00ff */
[----:B------:R-:W-:Y:S01]  /*20a0*/  UIADD3 UR42, UR43, UR42, URZ ;  /* 0x0000002a2b2a7290 */ /* 0x000fe2000fffe03f */
[----:B------:R-:W-:Y:S01]  /*20b0*/  SHF.R.S32.HI R11, RZ, 0x1f, R101 ;  /* 0x0000001fff0b7819 */ /* 0x000fe20000011465 */
[----:B------:R-:W-:Y:S01]  /*20c0*/  ULDC UR10, c[0x0][0x288] ;  /* 0x0000a200000a7ab9 */ /* 0x000fe20000000800 */
[----:B------:R-:W-:Y:S01]  /*20d0*/  IMAD.SHL.U32 R6, R103, 0x80, RZ ;  /* 0x0000008067067824 */ /* 0x000fe200078e00ff */
[C---:B------:R-:W-:Y:S01]  /*20e0*/  LOP3.LUT R8, R100.reuse, 0x6, R95, 0xf8, !PT ;  /* 0x0000000664087812 */ /* 0x040fe200078ef85f */
[----:B------:R-:W-:Y:S01]  /*20f0*/  UISETP.GT.U32.AND UP0, UPT, UR42, 0x6, UPT ;  /* 0x000000062a00788c */ /* 0x000fe2000bf04070 */
[----:B------:R-:W-:Y:S01]  /*2100*/  ISETP.GE.AND P0, PT, R100, UR10, PT ;  /* 0x0000000a64007c0c */ /* 0x000fe2000bf06270 */
[----:B------:R-:W-:Y:S01]  /*2110*/  ULDC.64 UR6, c[0x0][0x5d0] ;  /* 0x0001740000067ab9 */ /* 0x000fe20000000a00 */
[----:B------:R-:W-:Y:S01]  /*2120*/  ULDC UR11, c[0x0][0x284] ;  /* 0x0000a100000b7ab9 */ /* 0x000fe20000000800 */
[----:B------:R-:W-:Y:S01]  /*2130*/  @UP1 UIMAD.WIDE.U32 UR4, UR42, 0x24924925, URZ ;  /* 0x249249252a0418a5 */ /* 0x000fe2000f8e003f */
[----:B------:R-:W-:Y:S01]  /*2140*/  SHF.R.S32.HI R9, RZ, 0x1f, R8 ;  /* 0x0000001fff097819 */ /* 0x000fe20000011408 */
[----:B0-----:R-:W-:Y:S01]  /*2150*/  IMAD R0, R11, UR6, RZ ;  /* 0x000000060b007c24 */ /* 0x001fe2000f8e02ff */
[----:B------:R-:W-:Y:S01]  /*2160*/  UISETP.LT.U32.AND UP0, UPT, UR43, 0x7, UP0 ;  /* 0x000000072b00788c */ /* 0x000fe20008701070 */
[----:B------:R-:W-:Y:S01]  /*2170*/  ISETP.GE.OR P0, PT, R6, UR11, P0 ;  /* 0x0000000b06007c0c */ /* 0x000fe20008706670 */
[----:B------:R-:W-:Y:S01]  /*2180*/  @UP1 UIADD3 UR4, UR42, -UR5, URZ ;  /* 0x800000052a041290 */ /* 0x000fe2000fffe03f */
[C---:B------:R-:W-:Y:S01]  /*2190*/  IMAD R3, R101.reuse, UR7, R0 ;  /* 0x0000000765037c24 */ /* 0x040fe2000f8e0200 */
[----:B------:R-:W-:Y:S01]  /*21a0*/  ULDC.64 UR8, c[0x0][0x5c8] ;  /* 0x0001720000087ab9 */ /* 0x000fe20000000a00 */
[----:B------:R-:W-:Y:S01]  /*21b0*/  IMAD.WIDE.U32 R4, R101, UR6, R8 ;  /* 0x0000000665047c25 */ /* 0x000fe2000f8e0008 */
[----:B------:R-:W-:-:S02]  /*21c0*/  USEL UR6, URZ, 0x1, !UP0 ;  /* 0x000000013f067887 */ /* 0x000fc4000c000000 */
[----:B------:R-:W-:Y:S01]  /*21d0*/  @UP1 ULEA.HI UR4, UR4, UR5, URZ, 0x1f ;  /* 0x0000000504041291 */ /* 0x000fe2000f8ff83f */
[----:B------:R-:W-:Y:S01]  /*21e0*/  IMAD.WIDE R104, R103, 0x80, R88 ;  /* 0x0000008067687825 */ /* 0x000fe200078e0258 */
[----:B------:R-:W-:Y:S02]  /*21f0*/  ULOP3.LUT UR40, UR40, UR6, URZ, 0x3c, !UPT ;  /* 0x0000000628287292 */ /* 0x000fe4000f8e3c3f */
[----:B------:R-:W-:Y:S01]  /*2200*/  @UP1 USHF.R.U32.HI UR4, URZ, 0x2, UR4 ;  /* 0x000000023f041899 */ /* 0x000fe20008011604 */
[----:B------:R-:W-:Y:S02]  /*2210*/  IMAD.IADD R5, R5, 0x1, R3 ;  /* 0x0000000105057824 */ /* 0x000fe400078e0203 */
[----:B------:R-:W-:Y:S01]  /*2220*/  IMAD R3, R105, UR8, RZ ;  /* 0x0000000869037c24 */ /* 0x000fe2000f8e02ff */
[----:B------:R-:W-:Y:S01]  /*2230*/  @UP1 ULOP3.LUT UR40, UR40, 0x1, UR4, 0x78, !UPT ;  /* 0x0000000128281892 */ /* 0x000fe2000f8e7804 */
[----:B------:R-:W-:-:S04]  /*2240*/  IMAD.WIDE.U32 R106, R104, UR8, R4 ;  /* 0x00000008686a7c25 */ /* 0x000fc8000f8e0004 */
[----:B------:R-:W-:Y:S02]  /*2250*/  IMAD R7, R104, UR9, R3 ;  /* 0x0000000968077c24 */ /* 0x000fe4000f8e0203 */
[----:B------:R-:W-:Y:S01]  /*2260*/  IMAD.MOV.U32 R0, RZ, RZ, -0x1 ;  /* 0xffffffffff007424 */ /* 0x000fe200078e00ff */
[----:B------:R-:W-:Y:S06]  /*2270*/  @P0 BRA `(.L_x_34) ;  /* 0x00000040001c0947 */ /* 0x000fec0003800000 */
[----:B-----5:R-:W-:Y:S01]  /*2280*/  FSETP.NEU.AND P0, PT, R90, RZ, PT ;  /* 0x000000ff5a00720b */ /* 0x020fe20003f0d000 */
[----:B------:R-:W-:Y:S01]  /*2290*/  IMAD.IADD R4, R94, 0x1, -R100 ;  /* 0x000000015e047824 */ /* 0x000fe200078e0a64 */
[----:B------:R-:W-:Y:S01]  /*22a0*/  BSSY B0, `(.L_x_34) ;  /* 0x0000404000007945 */ /* 0x000fe20003800000 */
[----:B------:R-:W-:Y:S02]  /*22b0*/  IMAD.IADD R3, R99, 0x1, -R6 ;  /* 0x0000000163037824 */ /* 0x000fe400078e0a06 */
[----:B------:R-:W-:Y:S01]  /*22c0*/  IMAD.IADD R103, R107, 0x1, R7 ;  /* 0x000000016b677824 */ /* 0x000fe200078e0207 */
[----:B------:R-:W-:-:S04]  /*22d0*/  ISETP.GT.AND P2, PT, R4, RZ, PT ;  /* 0x000000ff0400720c */ /* 0x000fc80003f44270 */
[----:B------:R-:W-:-:S03]  /*22e0*/  ISETP.GT.AND P1, PT, R3, RZ, P2 ;  /* 0x000000ff0300720c */ /* 0x000fc60001724270 */
[----:B------:R-:W-:Y:S10]  /*22f0*/  @!P0 BRA `(.L_x_35) ;  /* 0x0000002c00288947 */ /* 0x000ff40003800000 */
[----:B------:R-:W0:Y:S01]  /*2300*/  LDC.64 R110, c[0x0][0x5b8] ;  /* 0x00016e00ff6e7b82 */ /* 0x000e220000000a00 */
[----:B------:R-:W-:-:S07]  /*2310*/  ULDC.64 UR4, c[0x0][0x5c0] ;  /* 0x0001700000047ab9 */ /* 0x000fce0000000a00 */
[----:B------:R-:W1:Y:S08]  /*2320*/  LDC.64 R112, c[0x0][0x5b0] ;  /* 0x00016c00ff707b82 */ /* 0x000e700000000a00 */
[----:B------:R-:W2:Y:S01]  /*2330*/  LDC.64 R114, c[0x0][0x5a8] ;  /* 0x00016a00ff727b82 */ /* 0x000ea20000000a00 */
[-C--:B0-----:R-:W-:Y:S02]  /*2340*/  IMAD R6, R11, R110.reuse, RZ ;  /* 0x0000006e0b067224 */ /* 0x081fe400078e02ff */
[----:B------:R-:W-:-:S04]  /*2350*/  IMAD.WIDE.U32 R108, R101, R110, R8 ;  /* 0x0000006e656c7225 */ /* 0x000fc800078e0008 */
[----:B------:R-:W-:Y:S02]  /*2360*/  IMAD R107, R101, R111, R6 ;  /* 0x0000006f656b7224 */ /* 0x000fe400078e0206 */
[-C--:B-1----:R-:W-:Y:S02]  /*2370*/  IMAD R5, R105, R112.reuse, RZ ;  /* 0x0000007069057224 */ /* 0x082fe400078e02ff */
[----:B------:R-:W-:Y:S02]  /*2380*/  IMAD.IADD R13, R109, 0x1, R107 ;  /* 0x000000016d0d7824 */ /* 0x000fe400078e026b */
[----:B------:R-:W-:Y:S02]  /*2390*/  IMAD.MOV.U32 R12, RZ, RZ, R108 ;  /* 0x000000ffff0c7224 */ /* 0x000fe400078e006c */
[C---:B------:R-:W-:Y:S02]  /*23a0*/  IMAD R111, R104.reuse, R113, R5 ;  /* 0x00000071686f7224 */ /* 0x040fe400078e0205 */
[----:B------:R-:W-:-:S04]  /*23b0*/  IMAD.WIDE.U32 R6, R104, R112, R12 ;  /* 0x0000007068067225 */ /* 0x000fc800078e000c */
[----:B------:R-:W-:Y:S01]  /*23c0*/  IMAD.IADD R5, R7, 0x1, R111 ;  /* 0x0000000107057824 */ /* 0x000fe200078e026f */
[----:B--2---:R-:W-:-:S04]  /*23d0*/  LEA R14, P0, R6, R114, 0x1 ;  /* 0x00000072060e7211 */ /* 0x004fc800078008ff */
[----:B------:R-:W-:-:S05]  /*23e0*/  LEA.HI.X R15, R6, R115, R5, 0x1, P0 ;  /* 0x00000073060f7211 */ /* 0x000fca00000f0c05 */
[----:B------:R0:W2:Y:S01]  /*23f0*/  @P1 LDG.E.LTC128B.U16 R5, desc[UR36][R14.64] ;  /* 0x000000240e051981 */ /* 0x0000a2000c1e1520 */
[----:B------:R-:W-:Y:S01]  /*2400*/  LEA R10, P0, R106, UR4, 0x1 ;  /* 0x000000046a0a7c11 */ /* 0x000fe2000f8008ff */
[----:B------:R-:W-:Y:S01]  /*2410*/  IMAD.WIDE.U32 R6, R104, R112, R8 ;  /* 0x0000007068067225 */ /* 0x000fe200078e0008 */
[----:B------:R-:W-:Y:S03]  /*2420*/  BSSY B1, `(.L_x_36) ;  /* 0x0000012000017945 */ /* 0x000fe60003800000 */
[----:B------:R-:W-:Y:S02]  /*2430*/  IMAD.IADD R7, R111, 0x1, R7 ;  /* 0x000000016f077824 */ /* 0x000fe400078e0207 */
[----:B------:R-:W-:Y:S01]  /*2440*/  IMAD.WIDE.U32 R20, R101, R110, R6 ;  /* 0x0000006e65147225 */ /* 0x000fe200078e0006 */
[----:B0-----:R-:W-:-:S03]  /*2450*/  SHF.L.U64.HI R15, R112, 0x3, R113 ;  /* 0x00000003700f7819 */ /* 0x001fc60000010271 */
[----:B------:R-:W-:Y:S01]  /*2460*/  IMAD.IADD R7, R107, 0x1, R21 ;  /* 0x000000016b077824 */ /* 0x000fe200078e0215 */
[----:B------:R-:W-:Y:S01]  /*2470*/  LEA R6, P4, R20, R114, 0x1 ;  /* 0x0000007214067211 */ /* 0x000fe200078808ff */
[----:B------:R-:W-:-:S03]  /*2480*/  IMAD.SHL.U32 R14, R112, 0x8, RZ ;  /* 0x00000008700e7824 */ /* 0x000fc600078e00ff */
[----:B------:R-:W-:Y:S01]  /*2490*/  LEA.HI.X R7, R20, R115, R7, 0x1, P4 ;  /* 0x0000007314077211 */ /* 0x000fe200020f0c07 */
[----:B--2---:R-:W-:-:S05]  /*24a0*/  HADD2.F32 R11, -RZ, R5.H0_H0 ;  /* 0x20000005ff0b7230 */ /* 0x004fca0000004100 */
[----:B------:R-:W-:-:S04]  /*24b0*/  FMUL R11, R11, R90 ;  /* 0x0000005a0b0b7220 */ /* 0x000fc80000400000 */
[----:B------:R-:W-:Y:S01]  /*24c0*/  FFMA R24, R24, R23, R11 ;  /* 0x0000001718187223 */ /* 0x000fe2000000000b */
[----:B------:R-:W-:Y:S02]  /*24d0*/  LEA.HI.X R11, R106, UR5, R103, 0x1, P0 ;  /* 0x000000056a0b7c11 */ /* 0x000fe400080f0c67 */
[----:B------:R-:W-:Y:S02]  /*24e0*/  ISETP.GT.AND P0, PT, R4, 0x1, PT ;  /* 0x000000010400780c */ /* 0x000fe40003f04270 */
[----:B------:R-:W-:Y:S02]  /*24f0*/  F2FP.F16.F32.PACK_AB R24, RZ, R24 ;  /* 0x00000018ff18723e */ /* 0x000fe400000000ff */
[----:B------:R-:W-:-:S03]  /*2500*/  ISETP.GT.AND P3, PT, R3, RZ, P0 ;  /* 0x000000ff0300720c */ /* 0x000fc60000764270 */
[----:B------:R0:W-:Y:S10]  /*2510*/  @P1 STG.E.U16 desc[UR36][R10.64], R24 ;  /* 0x000000180a001986 */ /* 0x0001f4000c101524 */
[----:B------:R-:W-:Y:S05]  /*2520*/  @!P3 BRA `(.L_x_37) ;  /* 0x000000000004b947 */ /* 0x000fea0003800000 */
[----:B------:R1:W5:Y:S02]  /*2530*/  LDG.E.LTC128B.U16 R5, desc[UR36][R6.64+0x2] ;  /* 0x0000022406057981 */ /* 0x000364000c1e1520 */
.L_x_37:
[----:B------:R-:W-:Y:S05]  /*2540*/  BSYNC B1 ;  /* 0x0000000000017941 */ /* 0x000fea0003800000 */
.L_x_36:
[----:B-----5:R-:W-:Y:S01]  /*2550*/  HADD2.F32 R103, -RZ, R5.H0_H0 ;  /* 0x20000005ff677230 */ /* 0x020fe20000004100 */
[----:B------:R-:W-:Y:S01]  /*2560*/  ISETP.GT.AND P2, PT, R3, 0x8, P2 ;  /* 0x000000080300780c */ /* 0x000fe20001744270 */
[----:B------:R-:W-:Y:S01]  /*2570*/  IMAD.WIDE.U32 R20, R104, R112, R14 ;  /* 0x0000007068147225 */ /* 0x000fe200078e000e */
[----:B0-----:R-:W-:-:S03]  /*2580*/  PRMT R24, R5, 0x7610, R24 ;  /* 0x0000761005187816 */ /* 0x001fc60000000018 */
[----:B------:R-:W-:Y:S01]  /*2590*/  FMUL R12, R103, R90 ;  /* 0x0000005a670c7220 */ /* 0x000fe20000400000 */
[----:B------:R-:W-:Y:S01]  /*25a0*/  IMAD.IADD R111, R111, 0x1, R21 ;  /* 0x000000016f6f7824 */ /* 0x000fe200078e0215 */
[----:B------:R-:W-:Y:S02]  /*25b0*/  IADD3 R108, P1, R108, R20, RZ ;  /* 0x000000146c6c7210 */ /* 0x000fe40007f3e0ff */
[----:B------:R-:W-:-:S03]  /*25c0*/  FFMA R12, R25, R23, R12 ;  /* 0x00000017190c7223 */ /* 0x000fc6000000000c */
[----:B------:R-:W-:Y:S01]  /*25d0*/  IMAD.X R13, R111, 0x1, R13, P1 ;  /* 0x000000016f0d7824 */ /* 0x000fe200008e060d */
[C---:B------:R-:W-:Y:S02]  /*25e0*/  LEA R14, P1, R108.reuse, R114, 0x1 ;  /* 0x000000726c0e7211 */ /* 0x040fe400078208ff */
[----:B------:R-:W-:Y:S02]  /*25f0*/  F2FP.F16.F32.PACK_AB R12, RZ, R12 ;  /* 0x0000000cff0c723e */ /* 0x000fe400000000ff */
[----:B------:R-:W-:Y:S02]  /*2600*/  LEA.HI.X R15, R108, R115, R13, 0x1, P1 ;  /* 0x000000736c0f7211 */ /* 0x000fe400008f0c0d */
[----:B------:R-:W-:-:S05]  /*2610*/  PRMT R21, R12, 0x7610, R21 ;  /* 0x000076100c157816 */ /* 0x000fca0000000015 */
[----:B------:R0:W-:Y:S04]  /*2620*/  @P3 STG.E.U16 desc[UR36][R10.64+0x2], R21 ;  /* 0x000002150a003986 */ /* 0x0001e8000c101524 */
[----:B------:R-:W2:Y:S01]  /*2630*/  @P2 LDG.E.LTC128B.U16 R24, desc[UR36][R14.64] ;  /* 0x000000240e182981 */ /* 0x000ea2000c1e1520 */
[----:B------:R-:W-:Y:S01]  /*2640*/  IADD3 R20, P1, R8, R20, RZ ;  /* 0x0000001408147210 */ /* 0x000fe20007f3e0ff */
[----:B------:R-:W-:Y:S01]  /*2650*/  BSSY B1, `(.L_x_38) ;  /* 0x0000011000017945 */ /* 0x000fe20003800000 */
[----:B------:R-:W-:Y:S02]  /*2660*/  SHF.L.U64.HI R13, R91, 0x1, R92 ;  /* 0x000000015b0d7819 */ /* 0x000fe4000001025c */
[----:B------:R-:W-:Y:S01]  /*2670*/  ISETP.GT.AND P0, PT, R3, 0x8, P0 ;  /* 0x000000080300780c */ /* 0x000fe20000704270 */
[----:B0-----:R-:W-:Y:S01]  /*2680*/  IMAD.X R21, R9, 0x1, R111, P1 ;  /* 0x0000000109157824 */ /* 0x001fe200008e066f */
[----:B------:R-:W-:Y:S01]  /*2690*/  LEA R12, P1, R91, R10, 0x1 ;  /* 0x0000000a5b0c7211 */ /* 0x000fe200078208ff */
[----:B------:R-:W-:-:S04]  /*26a0*/  IMAD.WIDE.U32 R20, R101, R110, R20 ;  /* 0x0000006e65147225 */ /* 0x000fc800078e0014 */
[----:B------:R-:W-:Y:S01]  /*26b0*/  IMAD.X R13, R13, 0x1, R11, P1 ;  /* 0x000000010d0d7824 */ /* 0x000fe200008e060b */
[----:B------:R-:W-:Y:S01]  /*26c0*/  LEA R8, P3, R20, R114, 0x1 ;  /* 0x0000007214087211 */ /* 0x000fe200078608ff */
[----:B------:R-:W-:-:S05]  /*26d0*/  IMAD.IADD R9, R107, 0x1, R21 ;  /* 0x000000016b097824 */ /* 0x000fca00078e0215 */
[----:B------:R-:W-:Y:S01]  /*26e0*/  LEA.HI.X R9, R20, R115, R9, 0x1, P3 ;  /* 0x0000007314097211 */ /* 0x000fe200018f0c09 */
[----:B--2---:R-:W-:-:S05]  /*26f0*/  HADD2.F32 R5, -RZ, R24.H0_H0 ;  /* 0x20000018ff057230 */ /* 0x004fca0000004100 */
[----:B------:R-:W-:-:S04]  /*2700*/  FMUL R5, R5, R90 ;  /* 0x0000005a05057220 */ /* 0x000fc80000400000 */
[----:B------:R-:W-:-:S05]  /*2710*/  FFMA R5, R26, R23, R5 ;  /* 0x000000171a057223 */ /* 0x000fca0000000005 */
[----:B------:R-:W-:-:S05]  /*2720*/  F2FP.F16.F32.PACK_AB R5, RZ, R5 ;  /* 0x00000005ff05723e */ /* 0x000fca00000000ff */
[----:B------:R0:W-:Y:S01]  /*2730*/  @P2 STG.E.U16 desc[UR36][R12.64], R5 ;  /* 0x000000050c002986 */ /* 0x0001e2000c101524 */
[----:B------:R-:W-:Y:S05]  /*2740*/  @!P0 BRA `(.L_x_39) ;  /* 0x0000000000048947 */ /* 0x000fea0003800000 */
[----:B------:R2:W5:Y:S02]  /*2750*/  LDG.E.LTC128B.U16 R24, desc[UR36][R8.64+0x2] ;  /* 0x0000022408187981 */ /* 0x000564000c1e1520 */
.L_x_39:
[----:B------:R-:W-:Y:S05]  /*2760*/  BSYNC B1 ;  /* 0x0000000000017941 */ /* 0x000fea0003800000 */
.L_x_38:
[----:B0----5:R-:W-:Y:S01]  /*2770*/  HADD2.F32 R5, -RZ, R24.H0_H0 ;  /* 0x20000018ff057230 */ /* 0x021fe20000004100 */
[----:B------:R-:W-:Y:S01]  /*2780*/  ISETP.GT.AND P1, PT, R4, 0x8, PT ;  /* 0x000000080400780c */ /* 0x000fe20003f24270 */
[----:B------:R-:W-:Y:S03]  /*2790*/  BSSY B1, `(.L_x_40) ;  /* 0x0000008000017945 */ /* 0x000fe60003800000 */
[----:B------:R-:W-:Y:S01]  /*27a0*/  FMUL R14, R5, R90 ;  /* 0x0000005a050e7220 */ /* 0x000fe20000400000 */
[----:B------:R-:W-:-:S03]  /*27b0*/  ISETP.GT.AND P2, PT, R3, RZ, P1 ;  /* 0x000000ff0300720c */ /* 0x000fc60000f44270 */
[----:B------:R-:W-:-:S05]  /*27c0*/  FFMA R14, R27, R23, R14 ;  /* 0x000000171b0e7223 */ /* 0x000fca000000000e */
[----:B------:R-:W-:-:S05]  /*27d0*/  F2FP.F16.F32.PACK_AB R14, RZ, R14 ;  /* 0x0000000eff0e723e */ /* 0x000fca00000000ff */
[----:B------:R0:W-:Y:S01]  /*27e0*/  @P0 STG.E.U16 desc[UR36][R12.64+0x2], R14 ;  /* 0x0000020e0c000986 */ /* 0x0001e2000c101524 */
[----:B------:R-:W-:Y:S05]  /*27f0*/  @!P2 BRA `(.L_x_41) ;  /* 0x000000000004a947 */ /* 0x000fea0003800000 */
[----:B------:R3:W5:Y:S02]  /*2800*/  LDG.E.LTC128B.U16 R24, desc[UR36][R6.64+0x10] ;  /* 0x0000102406187981 */ /* 0x000764000c1e1520 */
.L_x_41:
[----:B------:R-:W-:Y:S05]  /*2810*/  BSYNC B1 ;  /* 0x0000000000017941 */ /* 0x000fea0003800000 */
.L_x_40:
[----:B-----5:R-:W-:Y:S01]  /*2820*/  HADD2.F32 R5, -RZ, R24.H0_H0 ;  /* 0x20000018ff057230 */ /* 0x020fe20000004100 */
        /* <DEDUP_REMOVED lines=9> */
.L_x_43:
[----:B------:R-:W-:Y:S05]  /*28c0*/  BSYNC B1 ;  /* 0x0000000000017941 */ /* 0x000fea0003800000 */
.L_x_42:
[----:B----45:R-:W-:Y:S01]  /*28d0*/  HADD2.F32 R5, -RZ, R24.H0_H0 ;  /* 0x20000018ff057230 */ /* 0x030fe20000004100 */
[----:B------:R-:W-:Y:S01]  /*28e0*/  ISETP.GT.AND P1, PT, R3, 0x8, P1 ;  /* 0x000000080300780c */ /* 0x000fe20000f24270 */
[----:B------:R-:W-:Y:S03]  /*28f0*/  BSSY B1, `(.L_x_44) ;  /* 0x0000007000017945 */ /* 0x000fe60003800000 */
[----:B0-----:R-:W-:-:S04]  /*2900*/  FMUL R14, R5, R90 ;  /* 0x0000005a050e7220 */ /* 0x001fc80000400000 */
[----:B------:R-:W-:-:S05]  /*2910*/  FFMA R14, R29, R23, R14 ;  /* 0x000000171d0e7223 */ /* 0x000fca000000000e */
[----:B------:R-:W-:-:S05]  /*2920*/  F2FP.F16.F32.PACK_AB R14, RZ, R14 ;  /* 0x0000000eff0e723e */ /* 0x000fca00000000ff */
[----:B------:R0:W-:Y:S01]  /*2930*/  @P3 STG.E.U16 desc[UR36][R10.64+0x12], R14 ;  /* 0x0000120e0a003986 */ /* 0x0001e2000c101524 */
[----:B------:R-:W-:Y:S05]  /*2940*/  @!P1 BRA `(.L_x_45) ;  /* 0x0000000000049947 */ /* 0x000fea0003800000 */
[----:B------:R4:W5:Y:S02]  /*2950*/  LDG.E.LTC128B.U16 R24, desc[UR36][R8.64+0x10] ;  /* 0x0000102408187981 */ /* 0x000964000c1e1520 */
.L_x_45:
[----:B------:R-:W-:Y:S05]  /*2960*/  BSYNC B1 ;  /* 0x0000000000017941 */ /* 0x000fea0003800000 */
.L_x_44:
[----:B-----5:R-:W-:Y:S01]  /*2970*/  HADD2.F32 R5, -RZ, R24.H0_H0 ;  /* 0x20000018ff057230 */ /* 0x020fe20000004100 */
[----:B------:R-:W-:Y:S01]  /*2980*/  ISETP.GT.AND P0, PT, R3, 0x8, P0 ;  /* 0x000000080300780c */ /* 0x000fe20000704270 */
[----:B------:R-:W-:Y:S03]  /*2990*/  BSSY B1, `(.L_x_46) ;  /* 0x0000007000017945 */ /* 0x000fe60003800000 */
[----:B------:R-:W-:-:S04]  /*29a0*/  FMUL R5, R5, R90 ;  /* 0x0000005a05057220 */ /* 0x000fc80000400000 */
[----:B------:R-:W-:-:S05]  /*29b0*/  FFMA R5, R30, R23, R5 ;  /* 0x000000171e057223 */ /* 0x000fca0000000005 */
[----:B------:R-:W-:-:S05]  /*29c0*/  F2FP.F16.F32.PACK_AB R5, RZ, R5 ;  /* 0x00000005ff05723e */ /* 0x000fca00000000ff */
[----:B------:R0:W-:Y:S01]  /*29d0*/  @P1 STG.E.U16 desc[UR36][R12.64+0x10], R5 ;  /* 0x000010050c001986 */ /* 0x0001e2000c101524 */
[----:B------:R-:W-:Y:S05]  /*29e0*/  @!P0 BRA `(.L_x_47) ;  /* 0x0000000000048947 */ /* 0x000fea0003800000 */
[----:B------:R0:W5:Y:S02]  /*29f0*/  LDG.E.LTC128B.U16 R24, desc[UR36][R8.64+0x12] ;  /* 0x0000122408187981 */ /* 0x000164000c1e1520 */
.L_x_47:
[----:B------:R-:W-:Y:S05]  /*2a00*/  BSYNC B1 ;  /* 0x0000000000017941 */ /* 0x000fea0003800000 */
.L_x_46:
        /* <DEDUP_REMOVED lines=10> */
.L_x_49:
[----:B------:R-:W-:Y:S05]  /*2ab0*/  BSYNC B1 ;  /* 0x0000000000017941 */ /* 0x000fea0003800000 */
.L_x_48:
        /* <DEDUP_REMOVED lines=10> */
.L_x_51:
[----:B------:R-:W-:Y:S05]  /*2b60*/  BSYNC B1 ;  /* 0x0000000000017941 */ /* 0x000fea0003800000 */
.L_x_50:
[----:B0----5:R-:W-:Y:S01]  /*2b70*/  HADD2.F32 R5, -RZ, R24.H0_H0 ;  /* 0x20000018ff057230 */ /* 0x021fe20000004100 */
        /* <DEDUP_REMOVED lines=8> */
.L_x_53:
[----:B------:R-:W-:Y:S05]  /*2c00*/  BSYNC B1 ;  /* 0x0000000000017941 */ /* 0x000fea0003800000 */
.L_x_52:
        /* <DEDUP_REMOVED lines=9> */
.L_x_55:
[----:B------:R-:W-:Y:S05]  /*2ca0*/  BSYNC B1 ;  /* 0x0000000000017941 */ /* 0x000fea0003800000 */
.L_x_54:
        /* <DEDUP_REMOVED lines=10> */
.L_x_57:
[----:B------:R-:W-:Y:S05]  /*2d50*/  BSYNC B1 ;  /* 0x0000000000017941 */ /* 0x000fea0003800000 */
.L_x_56:
        /* <DEDUP_REMOVED lines=10> */
.L_x_59:
[----:B------:R-:W-:Y:S05]  /*2e00*/  BSYNC B1 ;  /* 0x0000000000017941 */ /* 0x000fea0003800000 */
.L_x_58:
        /* <DEDUP_REMOVED lines=9> */
.L_x_61:
[----:B------:R-:W-:Y:S05]  /*2ea0*/  BSYNC B1 ;  /* 0x0000000000017941 */ /* 0x000fea0003800000 */
.L_x_60:
        /* <DEDUP_REMOVED lines=9> */
.L_x_63:
[----:B------:R-:W-:Y:S05]  /*2f40*/  BSYNC B1 ;  /* 0x0000000000017941 */ /* 0x000fea0003800000 */
.L_x_62:
        /* <DEDUP_REMOVED lines=10> */
.L_x_65:
[----:B------:R-:W-:Y:S05]  /*2ff0*/  BSYNC B1 ;  /* 0x0000000000017941 */ /* 0x000fea0003800000 */
.L_x_64:
        /* <DEDUP_REMOVED lines=10> */
.L_x_67:
[----:B------:R-:W-:Y:S05]  /*30a0*/  BSYNC B1 ;  /* 0x0000000000017941 */ /* 0x000fea0003800000 */
.L_x_66:
        /* <DEDUP_REMOVED lines=9> */
.L_x_69:
[----:B------:R-:W-:Y:S05]  /*3140*/  BSYNC B1 ;  /* 0x0000000000017941 */ /* 0x000fea0003800000 */
.L_x_68:
        /* <DEDUP_REMOVED lines=9> */
.L_x_71:
[----:B------:R-:W-:Y:S05]  /*31e0*/  BSYNC B1 ;  /* 0x0000000000017941 */ /* 0x000fea0003800000 */
.L_x_70:
        /* <DEDUP_REMOVED lines=10> */
.L_x_73:
[----:B------:R-:W-:Y:S05]  /*3290*/  BSYNC B1 ;  /* 0x0000000000017941 */ /* 0x000fea0003800000 */
.L_x_72:
        /* <DEDUP_REMOVED lines=10> */
.L_x_75:
[----:B------:R-:W-:Y:S05]  /*3340*/  BSYNC B1 ;  /* 0x0000000000017941 */ /* 0x000fea0003800000 */
.L_x_74:
        /* <DEDUP_REMOVED lines=9> */
.L_x_77:
[----:B------:R-:W-:Y:S05]  /*33e0*/  BSYNC B1 ;  /* 0x0000000000017941 */ /* 0x000fea0003800000 */
.L_x_76:
        /* <DEDUP_REMOVED lines=9> */
.L_x_79:
[----:B------:R-:W-:Y:S05]  /*3480*/  BSYNC B1 ;  /* 0x0000000000017941 */ /* 0x000fea0003800000 */
.L_x_78:
        /* <DEDUP_REMOVED lines=10> */
.L_x_81:
[----:B------:R-:W-:Y:S05]  /*3530*/  BSYNC B1 ;  /* 0x0000000000017941 */ /* 0x000fea0003800000 */
.L_x_80:
        /* <DEDUP_REMOVED lines=10> */
.L_x_83:
[----:B------:R-:W-:Y:S05]  /*35e0*/  BSYNC B1 ;  /* 0x0000000000017941 */ /* 0x000fea0003800000 */
.L_x_82:
        /* <DEDUP_REMOVED lines=9> */
.L_x_85:
[----:B------:R-:W-:Y:S05]  /*3680*/  BSYNC B1 ;  /* 0x0000000000017941 */ /* 0x000fea0003800000 */
.L_x_84:
        /* <DEDUP_REMOVED lines=9> */
.L_x_87:
[----:B------:R-:W-:Y:S05]  /*3720*/  BSYNC B1 ;  /* 0x0000000000017941 */ /* 0x000fea0003800000 */
.L_x_86:
        /* <DEDUP_REMOVED lines=10> */
.L_x_89:
[----:B------:R-:W-:Y:S05]  /*37d0*/  BSYNC B1 ;  /* 0x0000000000017941 */ /* 0x000fea0003800000 */
.L_x_88:
        /* <DEDUP_REMOVED lines=10> */
.L_x_91:
[----:B------:R-:W-:Y:S05]  /*3880*/  BSYNC B1 ;  /* 0x0000000000017941 */ /* 0x000fea0003800000 */
.L_x_90:
        /* <DEDUP_REMOVED lines=9> */
.L_x_93:
[----:B------:R-:W-:Y:S05]  /*3920*/  BSYNC B1 ;  /* 0x0000000000017941 */ /* 0x000fea0003800000 */
.L_x_92:
        /* <DEDUP_REMOVED lines=9> */
.L_x_95:
[----:B------:R-:W-:Y:S05]  /*39c0*/  BSYNC B1 ;  /* 0x0000000000017941 */ /* 0x000fea0003800000 */
.L_x_94:
        /* <DEDUP_REMOVED lines=10> */
.L_x_97:
[----:B------:R-:W-:Y:S05]  /*3a70*/  BSYNC B1 ;  /* 0x0000000000017941 */ /* 0x000fea0003800000 */
.L_x_96:
        /* <DEDUP_REMOVED lines=10> */
.L_x_99:
[----:B------:R-:W-:Y:S05]  /*3b20*/  BSYNC B1 ;  /* 0x0000000000017941 */ /* 0x000fea0003800000 */
.L_x_98:
        /* <DEDUP_REMOVED lines=9> */
.L_x_101:
[----:B------:R-:W-:Y:S05]  /*3bc0*/  BSYNC B1 ;  /* 0x0000000000017941 */ /* 0x000fea0003800000 */
.L_x_100:
        /* <DEDUP_REMOVED lines=9> */
.L_x_103:
[----:B------:R-:W-:Y:S05]  /*3c60*/  BSYNC B1 ;  /* 0x0000000000017941 */ /* 0x000fea0003800000 */
.L_x_102:
        /* <DEDUP_REMOVED lines=10> */
.L_x_105:
[----:B------:R-:W-:Y:S05]  /*3d10*/  BSYNC B1 ;  /* 0x0000000000017941 */ /* 0x000fea0003800000 */
.L_x_104:
        /* <DEDUP_REMOVED lines=10> */
.L_x_107:
[----:B------:R-:W-:Y:S05]  /*3dc0*/  BSYNC B1 ;  /* 0x0000000000017941 */ /* 0x000fea0003800000 */
.L_x_106:
        /* <DEDUP_REMOVED lines=9> */
.L_x_109:
[----:B------:R-:W-:Y:S05]  /*3e60*/  BSYNC B1 ;  /* 0x0000000000017941 */ /* 0x000fea0003800000 */
.L_x_108:
        /* <DEDUP_REMOVED lines=9> */
.L_x_111:
[----:B------:R-:W-:Y:S05]  /*3f00*/  BSYNC B1 ;  /* 0x0000000000017941 */ /* 0x000fea0003800000 */
.L_x_110:
        /* <DEDUP_REMOVED lines=10> */
.L_x_113:
[----:B------:R-:W-:Y:S05]  /*3fb0*/  BSYNC B1 ;  /* 0x0000000000017941 */ /* 0x000fea0003800000 */
.L_x_112:
        /* <DEDUP_REMOVED lines=10> */
.L_x_115:
[----:B------:R-:W-:Y:S05]  /*4060*/  BSYNC B1 ;  /* 0x0000000000017941 */ /* 0x000fea0003800000 */
.L_x_114:
        /* <DEDUP_REMOVED lines=9> */
.L_x_117:
[----:B------:R-:W-:Y:S05]  /*4100*/  BSYNC B1 ;  /* 0x0000000000017941 */ /* 0x000fea0003800000 */
.L_x_116:
        /* <DEDUP_REMOVED lines=9> */
.L_x_119:
[----:B------:R-:W-:Y:S05]  /*41a0*/  BSYNC B1 ;  /* 0x0000000000017941 */ /* 0x000fea0003800000 */
.L_x_118:
        /* <DEDUP_REMOVED lines=10> */
.L_x_121:
[----:B------:R-:W-:Y:S05]  /*4250*/  BSYNC B1 ;  /* 0x0000000000017941 */ /* 0x000fea0003800000 */
.L_x_120:
        /* <DEDUP_REMOVED lines=10> */
.L_x_123:
[----:B------:R-:W-:Y:S05]  /*4300*/  BSYNC B1 ;  /* 0x0000000000017941 */ /* 0x000fea0003800000 */
.L_x_122:
        /* <DEDUP_REMOVED lines=9> */
.L_x_125:
[----:B------:R-:W-:Y:S05]  /*43a0*/  BSYNC B1 ;  /* 0x0000000000017941 */ /* 0x000fea0003800000 */
.L_x_124:
        /* <DEDUP_REMOVED lines=9> */
.L_x_127:
[----:B------:R-:W-:Y:S05]  /*4440*/  BSYNC B1 ;  /* 0x0000000000017941 */ /* 0x000fea0003800000 */
.L_x_126:
        /* <DEDUP_REMOVED lines=10> */
.L_x_129:
[----:B------:R-:W-:Y:S05]  /*44f0*/  BSYNC B1 ;  /* 0x0000000000017941 */ /* 0x000fea0003800000 */
.L_x_128:
        /* <DEDUP_REMOVED lines=10> */
.L_x_131:
[----:B------:R-:W-:Y:S05]  /*45a0*/  BSYNC B1 ;  /* 0x0000000000017941 */ /* 0x000fea0003800000 */
.L_x_130:
        /* <DEDUP_REMOVED lines=9> */
.L_x_133:
[----:B------:R-:W-:Y:S05]  /*4640*/  BSYNC B1 ;  /* 0x0000000000017941 */ /* 0x000fea0003800000 */
.L_x_132:
        /* <DEDUP_REMOVED lines=9> */
.L_x_135:
[----:B------:R-:W-:Y:S05]  /*46e0*/  BSYNC B1 ;  /* 0x0000000000017941 */ /* 0x000fea0003800000 */
.L_x_134:
        /* <DEDUP_REMOVED lines=10> */
.L_x_137:
[----:B------:R-:W-:Y:S05]  /*4790*/  BSYNC B1 ;  /* 0x0000000000017941 */ /* 0x000fea0003800000 */
.L_x_136:
        /* <DEDUP_REMOVED lines=10> */
.L_x_139:
[----:B------:R-:W-:Y:S05]  /*4840*/  BSYNC B1 ;  /* 0x0000000000017941 */ /* 0x000fea0003800000 */
.L_x_138:
        /* <DEDUP_REMOVED lines=9> */
.L_x_141:
[----:B------:R-:W-:Y:S05]  /*48e0*/  BSYNC B1 ;  /* 0x0000000000017941 */ /* 0x000fea0003800000 */
.L_x_140:
        /* <DEDUP_REMOVED lines=9> */
.L_x_143:
[----:B------:R-:W-:Y:S05]  /*4980*/  BSYNC B1 ;  /* 0x0000000000017941 */ /* 0x000fea0003800000 */
.L_x_142:
        /* <DEDUP_REMOVED lines=10> */
.L_x_145:
[----:B------:R-:W-:Y:S05]  /*4a30*/  BSYNC B1 ;  /* 0x0000000000017941 */ /* 0x000fea0003800000 */
.L_x_144:
        /* <DEDUP_REMOVED lines=10> */
.L_x_147:
[----:B------:R-:W-:Y:S05]  /*4ae0*/  BSYNC B1 ;  /* 0x0000000000017941 */ /* 0x000fea0003800000 */
.L_x_146:
        /* <DEDUP_REMOVED lines=9> */
.L_x_149:
[----:B------:R-:W-:Y:S05]  /*4b80*/  BSYNC B1 ;  /* 0x0000000000017941 */ /* 0x000fea0003800000 */
.L_x_148:
        /* <DEDUP_REMOVED lines=9> */
.L_x_151:
[----:B------:R-:W-:Y:S05]  /*4c20*/  BSYNC B1 ;  /* 0x0000000000017941 */ /* 0x000fea0003800000 */
.L_x_150:
        /* <DEDUP_REMOVED lines=10> */
.L_x_153:
[----:B------:R-:W-:Y:S05]  /*4cd0*/  BSYNC B1 ;  /* 0x0000000000017941 */ /* 0x000fea0003800000 */
.L_x_152:
[----:B-----5:R-:W-:Y:S01]  /*4ce0*/  HADD2.F32 R5, -RZ, R24.H0_H0 ;  /* 0x20000018ff057230 */ /* 0x020fe20000004100 */
[----:B------:R-:W-:Y:S01]  /*4cf0*/  ISETP.GT.AND P0, PT, R4, 0x79, PT ;  /* 0x000000790400780c */ /* 0x000fe20003f04270 */
[----:B------:R-:W-:Y:S01]  /*4d00*/  @P2 IMAD.MOV.U32 R4, RZ, RZ, R10 ;  /* 0x000000ffff042224 */ /* 0x000fe200078e000a */
[----:B------:R-:W-:Y:S02]  /*4d10*/  BSSY B1, `(.L_x_154) ;  /* 0x000000a000017945 */ /* 0x000fe40003800000 */
[----:B------:R-:W-:Y:S01]  /*4d20*/  FMUL R5, R5, R90 ;  /* 0x0000005a05057220 */ /* 0x000fe20000400000 */
[----:B------:R-:W-:-:S03]  /*4d30*/  ISETP.GT.AND P3, PT, R3, RZ, P0 ;  /* 0x000000ff0300720c */ /* 0x000fc60000764270 */
[----:B------:R-:W-:-:S05]  /*4d40*/  FFMA R5, R84, R23, R5 ;  /* 0x0000001754057223 */ /* 0x000fca0000000005 */
[----:B------:R-:W-:-:S04]  /*4d50*/  F2FP.F16.F32.PACK_AB R5, RZ, R5 ;  /* 0x00000005ff05723e */ /* 0x000fc800000000ff */
[----:B0-----:R-:W-:Y:S01]  /*4d60*/  PRMT R14, R5, 0x7610, R14 ;  /* 0x00007610050e7816 */ /* 0x001fe2000000000e */
[----:B------:R-:W-:-:S05]  /*4d70*/  @P2 IMAD.MOV.U32 R5, RZ, RZ, R11 ;  /* 0x000000ffff052224 */ /* 0x000fca00078e000b */
[----:B------:R0:W-:Y:S01]  /*4d80*/  @P2 STG.E.U16 desc[UR36][R4.64+0xf0], R14 ;  /* 0x0000f00e04002986 */ /* 0x0001e2000c101524 */
[----:B------:R-:W-:Y:S05]  /*4d90*/  @!P3 BRA `(.L_x_155) ;  /* 0x000000000004b947 */ /* 0x000fea0003800000 */
[----:B------:R0:W5:Y:S02]  /*4da0*/  LDG.E.LTC128B.U16 R24, desc[UR36][R6.64+0xf2] ;  /* 0x0000f22406187981 */ /* 0x000164000c1e1520 */
.L_x_155:
[----:B------:R-:W-:Y:S05]  /*4db0*/  BSYNC B1 ;  /* 0x0000000000017941 */ /* 0x000fea0003800000 */
.L_x_154:
        /* <DEDUP_REMOVED lines=9> */
.L_x_157:
[----:B------:R-:W-:Y:S05]  /*4e50*/  BSYNC B1 ;  /* 0x0000000000017941 */ /* 0x000fea0003800000 */
.L_x_156:
[----:B-----5:R-:W-:Y:S01]  /*4e60*/  HADD2.F32 R5, -RZ, R24.H0_H0 ;  /* 0x20000018ff057230 */ /* 0x020fe20000004100 */
[----:B------:R-:W-:Y:S01]  /*4e70*/  ISETP.GT.AND P0, PT, R3, 0x8, P0 ;  /* 0x000000080300780c */ /* 0x000fe20000704270 */
[----:B0-----:R-:W-:Y:S01]  /*4e80*/  @P1 IMAD.MOV.U32 R4, RZ, RZ, R12 ;  /* 0x000000ffff041224 */ /* 0x001fe200078e000c */
[----:B------:R-:W-:Y:S02]  /*4e90*/  BSSY B1, `(.L_x_158) ;  /* 0x0000009000017945 */ /* 0x000fe40003800000 */
[----:B------:R-:W-:-:S04]  /*4ea0*/  FMUL R5, R5, R90 ;  /* 0x0000005a05057220 */ /* 0x000fc80000400000 */
[----:B------:R-:W-:-:S05]  /*4eb0*/  FFMA R5, R86, R23, R5 ;  /* 0x0000001756057223 */ /* 0x000fca0000000005 */
[----:B------:R-:W-:-:S04]  /*4ec0*/  F2FP.F16.F32.PACK_AB R5, RZ, R5 ;  /* 0x00000005ff05723e */ /* 0x000fc800000000ff */
[----:B-1-3--:R-:W-:Y:S01]  /*4ed0*/  PRMT R6, R5, 0x7610, R6 ;  /* 0x0000761005067816 */ /* 0x00afe20000000006 */
[----:B------:R-:W-:-:S05]  /*4ee0*/  @P1 IMAD.MOV.U32 R5, RZ, RZ, R13 ;  /* 0x000000ffff051224 */ /* 0x000fca00078e000d */
[----:B------:R0:W-:Y:S01]  /*4ef0*/  @P1 STG.E.U16 desc[UR36][R4.64+0xf0], R6 ;  /* 0x0000f00604001986 */ /* 0x0001e2000c101524 */
[----:B------:R-:W-:Y:S05]  /*4f00*/  @!P0 BRA `(.L_x_159) ;  /* 0x0000000000048947 */ /* 0x000fea0003800000 */
[----:B------:R1:W5:Y:S02]  /*4f10*/  LDG.E.LTC128B.U16 R24, desc[UR36][R8.64+0xf2] ;  /* 0x0000f22408187981 */ /* 0x000364000c1e1520 */
.L_x_159:
[----:B------:R-:W-:Y:S05]  /*4f20*/  BSYNC B1 ;  /* 0x0000000000017941 */ /* 0x000fea0003800000 */
.L_x_158:
[----:B------:R-:W-:Y:S05]  /*4f30*/  @!P0 BRA `(.L_x_160) ;  /* 0x0000001000e88947 */ /* 0x000fea0003800000 */
[----:B-----5:R-:W-:-:S05]  /*4f40*/  HADD2.F32 R3, -RZ, R24.H0_H0 ;  /* 0x20000018ff037230 */ /* 0x020fca0000004100 */
[----:B0-----:R-:W-:-:S04]  /*4f50*/  FMUL R4, R3, R90 ;  /* 0x0000005a03047220 */ /* 0x001fc80000400000 */
[----:B------:R-:W-:-:S05]  /*4f60*/  FFMA R4, R87, R23, R4 ;  /* 0x0000001757047223 */ /* 0x000fca0000000004 */
[----:B------:R-:W-:-:S05]  /*4f70*/  F2FP.F16.F32.PACK_AB R4, RZ, R4 ;  /* 0x00000004ff04723e */ /* 0x000fca00000000ff */
[----:B------:R3:W-:Y:S01]  /*4f80*/  STG.E.U16 desc[UR36][R12.64+0xf2], R4 ;  /* 0x0000f2040c007986 */ /* 0x0007e2000c101524 */
[----:B------:R-:W-:Y:S05]  /*4f90*/  BRA `(.L_x_160) ;  /* 0x0000001000d07947 */ /* 0x000fea0003800000 */
.L_x_35:
[----:B------:R-:W-:Y:S01]  /*4fa0*/  ISETP.GT.AND P3, PT, R4, 0x1, PT ;  /* 0x000000010400780c */ /* 0x000fe20003f64270 */
[----:B------:R-:W-:Y:S01]  /*4fb0*/  ULDC.64 UR4, c[0x0][0x5c0] ;  /* 0x0001700000047ab9 */ /* 0x000fe20000000a00 */
[-C--:B------:R-:W-:Y:S01]  /*4fc0*/  FMUL R24, R24, R23.reuse ;  /* 0x0000001718187220 */ /* 0x080fe20000400000 */
[----:B------:R-:W-:Y:S01]  /*4fd0*/  LEA R6, P4, R106, UR4, 0x1 ;  /* 0x000000046a067c11 */ /* 0x000fe2000f8808ff */
[-C--:B------:R-:W-:Y:S01]  /*4fe0*/  FMUL R25, R25, R23.reuse ;  /* 0x0000001719197220 */ /* 0x080fe20000400000 */
[----:B------:R-:W-:Y:S01]  /*4ff0*/  ISETP.GT.AND P0, PT, R3, RZ, P3 ;  /* 0x000000ff0300720c */ /* 0x000fe20001f04270 */
[-C--:B------:R-:W-:Y:S01]  /*5000*/  FMUL R26, R26, R23.reuse ;  /* 0x000000171a1a7220 */ /* 0x080fe20000400000 */
[----:B------:R-:W-:Y:S01]  /*5010*/  F2FP.F16.F32.PACK_AB R24, RZ, R24 ;  /* 0x00000018ff18723e */ /* 0x000fe200000000ff */
[-C--:B------:R-:W-:Y:S01]  /*5020*/  FMUL R27, R27, R23.reuse ;  /* 0x000000171b1b7220 */ /* 0x080fe20000400000 */
[----:B------:R-:W-:Y:S01]  /*5030*/  LEA.HI.X R7, R106, UR5, R103, 0x1, P4 ;  /* 0x000000056a077c11 */ /* 0x000fe2000a0f0c67 */
[----:B------:R-:W-:Y:S01]  /*5040*/  FMUL R28, R28, R23 ;  /* 0x000000171c1c7220 */ /* 0x000fe20000400000 */
[----:B------:R-:W-:Y:S01]  /*5050*/  F2FP.F16.F32.PACK_AB R25, RZ, R25 ;  /* 0x00000019ff19723e */ /* 0x000fe200000000ff */
[-C--:B------:R-:W-:Y:S01]  /*5060*/  FMUL R29, R29, R23.reuse ;  /* 0x000000171d1d7220 */ /* 0x080fe20000400000 */
[----:B------:R-:W-:Y:S01]  /*5070*/  ISETP.GT.AND P2, PT, R3, 0x8, P2 ;  /* 0x000000080300780c */ /* 0x000fe20001744270 */
[----:B------:R-:W-:Y:S01]  /*5080*/  @P1 STG.E.U16 desc[UR36][R6.64], R24 ;  /* 0x0000001806001986 */ /* 0x000fe2000c101524 */
[----:B------:R-:W-:Y:S01]  /*5090*/  ISETP.GT.AND P1, PT, R4, 0x8, PT ;  /* 0x000000080400780c */ /* 0x000fe20003f24270 */
[-C--:B------:R-:W-:Y:S01]  /*50a0*/  FMUL R30, R30, R23.reuse ;  /* 0x000000171e1e7220 */ /* 0x080fe20000400000 */
[C---:B------:R-:W-:Y:S01]  /*50b0*/  SHF.L.U64.HI R5, R91.reuse, 0x1, R92 ;  /* 0x000000015b057819 */ /* 0x040fe2000001025c */
[----:B------:R-:W-:Y:S01]  /*50c0*/  @P0 STG.E.U16 desc[UR36][R6.64+0x2], R25 ;  /* 0x0000021906000986 */ /* 0x000fe2000c101524 */
[----:B------:R-:W-:Y:S01]  /*50d0*/  LEA R8, P5, R91, R6, 0x1 ;  /* 0x000000065b087211 */ /* 0x000fe200078a08ff */
[-C--:B------:R-:W-:Y:S01]  /*50e0*/  FMUL R31, R31, R23.reuse ;  /* 0x000000171f1f7220 */ /* 0x080fe20000400000 */
[----:B------:R-:W-:Y:S01]  /*50f0*/  ISETP.GT.AND P3, PT, R3, 0x8, P3 ;  /* 0x000000080300780c */ /* 0x000fe20001f64270 */
[-C--:B------:R-:W-:Y:S01]  /*5100*/  FMUL R32, R32, R23.reuse ;  /* 0x0000001720207220 */ /* 0x080fe20000400000 */
[----:B------:R-:W-:Y:S01]  /*5110*/  ISETP.GT.AND P0, PT, R4, 0x9, PT ;  /* 0x000000090400780c */ /* 0x000fe20003f04270 */
[----:B------:R-:W-:Y:S01]  /*5120*/  IMAD.X R9, R5, 0x1, R7, P5 ;  /* 0x0000000105097824 */ /* 0x000fe200028e0607 */
[----:B------:R-:W-:Y:S01]  /*5130*/  ISETP.GT.AND P4, PT, R3, RZ, P1 ;  /* 0x000000ff0300720c */ /* 0x000fe20000f84270 */
[-C--:B------:R-:W-:Y:S01]  /*5140*/  FMUL R33, R33, R23.reuse ;  /* 0x0000001721217220 */ /* 0x080fe20000400000 */
[----:B------:R-:W-:Y:S01]  /*5150*/  F2FP.F16.F32.PACK_AB R26, RZ, R26 ;  /* 0x0000001aff1a723e */ /* 0x000fe200000000ff */
[-C--:B------:R-:W-:Y:S01]  /*5160*/  FMUL R34, R34, R23.reuse ;  /* 0x0000001722227220 */ /* 0x080fe20000400000 */
[----:B------:R-:W-:Y:S01]  /*5170*/  ISETP.GT.AND P5, PT, R3, RZ, P0 ;  /* 0x000000ff0300720c */ /* 0x000fe200007a4270 */
[----:B------:R-:W-:Y:S01]  /*5180*/  FMUL R35, R35, R23 ;  /* 0x0000001723237220 */ /* 0x000fe20000400000 */
[----:B------:R-:W-:Y:S01]  /*5190*/  F2FP.F16.F32.PACK_AB R27, RZ, R27 ;  /* 0x0000001bff1b723e */ /* 0x000fe200000000ff */
[----:B------:R-:W-:Y:S01]  /*51a0*/  @P2 STG.E.U16 desc[UR36][R8.64], R26 ;  /* 0x0000001a08002986 */ /* 0x000fe2000c101524 */
[----:B------:R-:W-:Y:S01]  /*51b0*/  F2FP.F16.F32.PACK_AB R28, RZ, R28 ;  /* 0x0000001cff1c723e */ /* 0x000fe200000000ff */
[-C--:B------:R-:W-:Y:S01]  /*51c0*/  FMUL R36, R36, R23.reuse ;  /* 0x0000001724247220 */ /* 0x080fe20000400000 */
[----:B------:R-:W-:Y:S01]  /*51d0*/  ISETP.GT.AND P2, PT, R3, 0x8, P1 ;  /* 0x000000080300780c */ /* 0x000fe20000f44270 */
[----:B------:R-:W-:Y:S01]  /*51e0*/  @P3 STG.E.U16 desc[UR36][R8.64+0x2], R27 ;  /* 0x0000021b08003986 */ /* 0x000fe2000c101524 */
[----:B------:R-:W-:Y:S01]  /*51f0*/  ISETP.GT.AND P1, PT, R4, 0x10, PT ;  /* 0x000000100400780c */ /* 0x000fe20003f24270 */
[----:B------:R-:W-:Y:S01]  /*5200*/  FMUL R37, R37, R23 ;  /* 0x0000001725257220 */ /* 0x000fe20000400000 */
[----:B------:R-:W-:Y:S01]  /*5210*/  F2FP.F16.F32.PACK_AB R29, RZ, R29 ;  /* 0x0000001dff1d723e */ /* 0x000fe200000000ff */
[----:B------:R-:W-:Y:S01]  /*5220*/  @P4 STG.E.U16 desc[UR36][R6.64+0x10], R28 ;  /* 0x0000101c06004986 */ /* 0x000fe2000c101524 */
[C---:B------:R-:W-:Y:S01]  /*5230*/  ISETP.GT.AND P3, PT, R3.reuse, 0x8, P0 ;  /* 0x000000080300780c */ /* 0x040fe20000764270 */
[-C--:B------:R-:W-:Y:S01]  /*5240*/  FMUL R38, R38, R23.reuse ;  /* 0x0000001726267220 */ /* 0x080fe20000400000 */
[----:B------:R-:W-:Y:S01]  /*5250*/  ISETP.GT.AND P0, PT, R4, 0x11, PT ;  /* 0x000000110400780c */ /* 0x000fe20003f04270 */
[----:B------:R-:W-:Y:S01]  /*5260*/  @P5 STG.E.U16 desc[UR36][R6.64+0x12], R29 ;  /* 0x0000121d06005986 */ /* 0x000fe2000c101524 */
        /* <DEDUP_REMOVED lines=161> */
[----:B------:R-:W-:Y:S01]  /*5c80*/  FMUL R87, R87, R23 ;  /* 0x0000001757577220 */ /* 0x000fe20000400000 */
[----:B------:R-:W-:-:S02]  /*5c90*/  F2FP.F16.F32.PACK_AB R62, RZ, R62 ;  /* 0x0000003eff3e723e */ /* 0x000fc400000000ff */
[C---:B------:R-:W-:Y:S02]  /*5ca0*/  ISETP.GT.AND P5, PT, R3.reuse, RZ, P0 ;  /* 0x000000ff0300720c */ /* 0x040fe400007a4270 */
[----:B------:R-:W-:Y:S01]  /*5cb0*/  F2FP.F16.F32.PACK_AB R63, RZ, R63 ;  /* 0x0000003fff3f723e */ /* 0x000fe200000000ff */
[----:B------:R-:W-:Y:S01]  /*5cc0*/  @P2 STG.E.U16 desc[UR36][R8.64+0x90], R62 ;  /* 0x0000903e08002986 */ /* 0x000fe2000c101524 */
[----:B------:R-:W-:Y:S02]  /*5cd0*/  F2FP.F16.F32.PACK_AB R64, RZ, R64 ;  /* 0x00000040ff40723e */ /* 0x000fe400000000ff */
[C---:B------:R-:W-:Y:S01]  /*5ce0*/  ISETP.GT.AND P2, PT, R3.reuse, 0x8, P1 ;  /* 0x000000080300780c */ /* 0x040fe20000f44270 */
[----:B------:R-:W-:Y:S01]  /*5cf0*/  @P3 STG.E.U16 desc[UR36][R8.64+0x92], R63 ;  /* 0x0000923f08003986 */ /* 0x000fe2000c101524 */
[----:B------:R-:W-:Y:S02]  /*5d00*/  ISETP.GT.AND P1, PT, R4, 0x58, PT ;  /* 0x000000580400780c */ /* 0x000fe40003f24270 */
[----:B------:R-:W-:Y:S01]  /*5d10*/  F2FP.F16.F32.PACK_AB R65, RZ, R65 ;  /* 0x00000041ff41723e */ /* 0x000fe200000000ff */
[----:B------:R-:W-:Y:S01]  /*5d20*/  @P4 STG.E.U16 desc[UR36][R6.64+0xa0], R64 ;  /* 0x0000a04006004986 */ /* 0x000fe2000c101524 */
[----:B------:R-:W-:-:S02]  /*5d30*/  ISETP.GT.AND P3, PT, R3, 0x8, P0 ;  /* 0x000000080300780c */ /* 0x000fc40000764270 */
[----:B------:R-:W-:Y:S01]  /*5d40*/  ISETP.GT.AND P0, PT, R4, 0x59, PT ;  /* 0x000000590400780c */ /* 0x000fe20003f04270 */
[----:B------:R-:W-:Y:S01]  /*5d50*/  @P5 STG.E.U16 desc[UR36][R6.64+0xa2], R65 ;  /* 0x0000a24106005986 */ /* 0x000fe2000c101524 */
[C---:B------:R-:W-:Y:S02]  /*5d60*/  ISETP.GT.AND P4, PT, R3.reuse, RZ, P1 ;  /* 0x000000ff0300720c */ /* 0x040fe40000f84270 */
[----:B------:R-:W-:Y:S02]  /*5d70*/  F2FP.F16.F32.PACK_AB R66, RZ, R66 ;  /* 0x00000042ff42723e */ /* 0x000fe400000000ff */
[----:B------:R-:W-:Y:S02]  /*5d80*/  ISETP.GT.AND P5, PT, R3, RZ, P0 ;  /* 0x000000ff0300720c */ /* 0x000fe400007a4270 */
[----:B------:R-:W-:Y:S01]  /*5d90*/  F2FP.F16.F32.PACK_AB R67, RZ, R67 ;  /* 0x00000043ff43723e */ /* 0x000fe200000000ff */
[----:B------:R-:W-:Y:S01]  /*5da0*/  @P2 STG.E.U16 desc[UR36][R8.64+0xa0], R66 ;  /* 0x0000a04208002986 */ /* 0x000fe2000c101524 */
[----:B------:R-:W-:-:S02]  /*5db0*/  F2FP.F16.F32.PACK_AB R68, RZ, R68 ;  /* 0x00000044ff44723e */ /* 0x000fc400000000ff */
[C---:B------:R-:W-:Y:S01]  /*5dc0*/  ISETP.GT.AND P2, PT, R3.reuse, 0x8, P1 ;  /* 0x000000080300780c */ /* 0x040fe20000f44270 */
[----:B------:R-:W-:Y:S01]  /*5dd0*/  @P3 STG.E.U16 desc[UR36][R8.64+0xa2], R67 ;  /* 0x0000a24308003986 */ /* 0x000fe2000c101524 */
[C---:B------:R-:W-:Y:S02]  /*5de0*/  ISETP.GT.AND P1, PT, R4.reuse, 0x60, PT ;  /* 0x000000600400780c */ /* 0x040fe40003f24270 */
[----:B------:R-:W-:Y:S01]  /*5df0*/  F2FP.F16.F32.PACK_AB R69, RZ, R69 ;  /* 0x00000045ff45723e */ /* 0x000fe200000000ff */
[----:B------:R-:W-:Y:S01]  /*5e00*/  @P4 STG.E.U16 desc[UR36][R6.64+0xb0], R68 ;  /* 0x0000b04406004986 */ /* 0x000fe2000c101524 */
[C---:B------:R-:W-:Y:S02]  /*5e10*/  ISETP.GT.AND P3, PT, R3.reuse, 0x8, P0 ;  /* 0x000000080300780c */ /* 0x040fe40000764270 */
[----:B------:R-:W-:Y:S01]  /*5e20*/  ISETP.GT.AND P0, PT, R4, 0x61, PT ;  /* 0x000000610400780c */ /* 0x000fe20003f04270 */
[----:B------:R-:W-:Y:S01]  /*5e30*/  @P5 STG.E.U16 desc[UR36][R6.64+0xb2], R69 ;  /* 0x0000b24506005986 */ /* 0x000fe2000c101524 */
[----:B------:R-:W-:-:S02]  /*5e40*/  ISETP.GT.AND P4, PT, R3, RZ, P1 ;  /* 0x000000ff0300720c */ /* 0x000fc40000f84270 */
[C---:B------:R-:W-:Y:S02]  /*5e50*/  ISETP.GT.AND P5, PT, R3.reuse, RZ, P0 ;  /* 0x000000ff0300720c */ /* 0x040fe400007a4270 */
[----:B------:R-:W-:Y:S02]  /*5e60*/  F2FP.F16.F32.PACK_AB R70, RZ, R70 ;  /* 0x00000046ff46723e */ /* 0x000fe400000000ff */
[----:B------:R-:W-:Y:S02]  /*5e70*/  F2FP.F16.F32.PACK_AB R71, RZ, R71 ;  /* 0x00000047ff47723e */ /* 0x000fe400000000ff */
[----:B------:R-:W-:Y:S01]  /*5e80*/  F2FP.F16.F32.PACK_AB R72, RZ, R72 ;  /* 0x00000048ff48723e */ /* 0x000fe200000000ff */
[----:B------:R-:W-:Y:S01]  /*5e90*/  @P2 STG.E.U16 desc[UR36][R8.64+0xb0], R70 ;  /* 0x0000b04608002986 */ /* 0x000fe2000c101524 */
[----:B------:R-:W-:Y:S02]  /*5ea0*/  F2FP.F16.F32.PACK_AB R73, RZ, R73 ;  /* 0x00000049ff49723e */ /* 0x000fe400000000ff */
[C---:B------:R-:W-:Y:S01]  /*5eb0*/  ISETP.GT.AND P1, PT, R3.reuse, 0x8, P1 ;  /* 0x000000080300780c */ /* 0x040fe20000f24270 */
[----:B------:R-:W-:Y:S01]  /*5ec0*/  @P3 STG.E.U16 desc[UR36][R8.64+0xb2], R71 ;  /* 0x0000b24708003986 */ /* 0x000fe2000c101524 */
[----:B------:R-:W-:-:S02]  /*5ed0*/  ISETP.GT.AND P2, PT, R3, 0x8, P0 ;  /* 0x000000080300780c */ /* 0x000fc40000744270 */
[C---:B------:R-:W-:Y:S01]  /*5ee0*/  ISETP.GT.AND P0, PT, R4.reuse, 0x69, PT ;  /* 0x000000690400780c */ /* 0x040fe20003f04270 */
[----:B------:R-:W-:Y:S01]  /*5ef0*/  @P4 STG.E.U16 desc[UR36][R6.64+0xc0], R72 ;  /* 0x0000c04806004986 */ /* 0x000fe2000c101524 */
[----:B------:R-:W-:Y:S02]  /*5f00*/  ISETP.GT.AND P4, PT, R4, 0x68, PT ;  /* 0x000000680400780c */ /* 0x000fe40003f84270 */
[----:B------:R-:W-:Y:S01]  /*5f10*/  F2FP.F16.F32.PACK_AB R74, RZ, R74 ;  /* 0x0000004aff4a723e */ /* 0x000fe200000000ff */
[----:B------:R-:W-:Y:S01]  /*5f20*/  @P5 STG.E.U16 desc[UR36][R6.64+0xc2], R73 ;  /* 0x0000c24906005986 */ /* 0x000fe2000c101524 */
[C---:B------:R-:W-:Y:S02]  /*5f30*/  ISETP.GT.AND P5, PT, R3.reuse, RZ, P4 ;  /* 0x000000ff0300720c */ /* 0x040fe400027a4270 */
[----:B------:R-:W-:Y:S01]  /*5f40*/  ISETP.GT.AND P3, PT, R3, RZ, P0 ;  /* 0x000000ff0300720c */ /* 0x000fe20000764270 */
[----:B------:R-:W-:Y:S01]  /*5f50*/  @P1 STG.E.U16 desc[UR36][R8.64+0xc0], R74 ;  /* 0x0000c04a08001986 */ /* 0x000fe2000c101524 */
[----:B------:R-:W-:-:S02]  /*5f60*/  F2FP.F16.F32.PACK_AB R75, RZ, R75 ;  /* 0x0000004bff4b723e */ /* 0x000fc400000000ff */
[----:B------:R-:W-:Y:S02]  /*5f70*/  F2FP.F16.F32.PACK_AB R76, RZ, R76 ;  /* 0x0000004cff4c723e */ /* 0x000fe400000000ff */
[C---:B------:R-:W-:Y:S01]  /*5f80*/  ISETP.GT.AND P4, PT, R3.reuse, 0x8, P4 ;  /* 0x000000080300780c */ /* 0x040fe20002784270 */
[----:B------:R-:W-:Y:S01]  /*5f90*/  @P2 STG.E.U16 desc[UR36][R8.64+0xc2], R75 ;  /* 0x0000c24b08002986 */ /* 0x000fe2000c101524 */
[----:B------:R-:W-:Y:S02]  /*5fa0*/  F2FP.F16.F32.PACK_AB R77, RZ, R77 ;  /* 0x0000004dff4d723e */ /* 0x000fe400000000ff */
[C---:B------:R-:W-:Y:S01]  /*5fb0*/  ISETP.GT.AND P2, PT, R4.reuse, 0x71, PT ;  /* 0x000000710400780c */ /* 0x040fe20003f44270 */
[----:B------:R-:W-:Y:S01]  /*5fc0*/  @P5 STG.E.U16 desc[UR36][R6.64+0xd0], R76 ;  /* 0x0000d04c06005986 */ /* 0x000fe2000c101524 */
[----:B------:R-:W-:Y:S02]  /*5fd0*/  ISETP.GT.AND P5, PT, R3, 0x8, P0 ;  /* 0x000000080300780c */ /* 0x000fe400007a4270 */
[C---:B------:R-:W-:Y:S01]  /*5fe0*/  ISETP.GT.AND P1, PT, R4.reuse, 0x78, PT ;  /* 0x000000780400780c */ /* 0x040fe20003f24270 */
[----:B------:R-:W-:Y:S01]  /*5ff0*/  @P3 STG.E.U16 desc[UR36][R6.64+0xd2], R77 ;  /* 0x0000d24d06003986 */ /* 0x000fe2000c101524 */
[----:B------:R-:W-:-:S02]  /*6000*/  ISETP.GT.AND P3, PT, R4, 0x70, PT ;  /* 0x000000700400780c */ /* 0x000fc40003f64270 */
[----:B------:R-:W-:Y:S01]  /*6010*/  ISETP.GT.AND P0, PT, R4, 0x79, PT ;  /* 0x000000790400780c */ /* 0x000fe20003f04270 */
[----:B------:R-:W-:Y:S01]  /*6020*/  @P4 IMAD.MOV.U32 R4, RZ, RZ, R8 ;  /* 0x000000ffff044224 */ /* 0x000fe200078e0008 */
[----:B------:R-:W-:Y:S01]  /*6030*/  F2FP.F16.F32.PACK_AB R78, RZ, R78 ;  /* 0x0000004eff4e723e */ /* 0x000fe200000000ff */
[----:B------:R-:W-:Y:S01]  /*6040*/  @P4 IMAD.MOV.U32 R5, RZ, RZ, R9 ;  /* 0x000000ffff054224 */ /* 0x000fe200078e0009 */
[----:B------:R-:W-:Y:S02]  /*6050*/  F2FP.F16.F32.PACK_AB R79, RZ, R79 ;  /* 0x0000004fff4f723e */ /* 0x000fe400000000ff */
[----:B------:R-:W-:Y:S02]  /*6060*/  F2FP.F16.F32.PACK_AB R80, RZ, R80 ;  /* 0x00000050ff50723e */ /* 0x000fe400000000ff */
[----:B------:R0:W-:Y:S01]  /*6070*/  @P4 STG.E.U16 desc[UR36][R4.64+0xd0], R78 ;  /* 0x0000d04e04004986 */ /* 0x0001e2000c101524 */
[----:B------:R-:W-:Y:S02]  /*6080*/  ISETP.GT.AND P4, PT, R3, RZ, P2 ;  /* 0x000000ff0300720c */ /* 0x000fe40001784270 */
[----:B------:R-:W-:-:S02]  /*6090*/  F2FP.F16.F32.PACK_AB R81, RZ, R81 ;  /* 0x00000051ff51723e */ /* 0x000fc400000000ff */
[----:B------:R-:W-:Y:S02]  /*60a0*/  ISETP.GT.AND P2, PT, R3, 0x8, P2 ;  /* 0x000000080300780c */ /* 0x000fe40001744270 */
[----:B------:R-:W-:Y:S02]  /*60b0*/  F2FP.F16.F32.PACK_AB R82, RZ, R82 ;  /* 0x00000052ff52723e */ /* 0x000fe400000000ff */
[----:B------:R-:W-:Y:S02]  /*60c0*/  F2FP.F16.F32.PACK_AB R83, RZ, R83 ;  /* 0x00000053ff53723e */ /* 0x000fe400000000ff */
[----:B------:R-:W-:Y:S01]  /*60d0*/  F2FP.F16.F32.PACK_AB R84, RZ, R84 ;  /* 0x00000054ff54723e */ /* 0x000fe200000000ff */
[----:B0-----:R-:W-:Y:S01]  /*60e0*/  @P5 IMAD.MOV.U32 R4, RZ, RZ, R8 ;  /* 0x000000ffff045224 */ /* 0x001fe200078e0008 */
[----:B------:R-:W-:Y:S01]  /*60f0*/  F2FP.F16.F32.PACK_AB R85, RZ, R85 ;  /* 0x00000055ff55723e */ /* 0x000fe200000000ff */
[----:B------:R-:W-:Y:S01]  /*6100*/  @P5 IMAD.MOV.U32 R5, RZ, RZ, R9 ;  /* 0x000000ffff055224 */ /* 0x000fe200078e0009 */
[----:B------:R-:W-:-:S02]  /*6110*/  F2FP.F16.F32.PACK_AB R86, RZ, R86 ;  /* 0x00000056ff56723e */ /* 0x000fc400000000ff */
[----:B------:R-:W-:Y:S02]  /*6120*/  F2FP.F16.F32.PACK_AB R87, RZ, R87 ;  /* 0x00000057ff57723e */ /* 0x000fe400000000ff */
[----:B------:R0:W-:Y:S01]  /*6130*/  @P5 STG.E.U16 desc[UR36][R4.64+0xd2], R79 ;  /* 0x0000d24f04005986 */ /* 0x0001e2000c101524 */
[C---:B------:R-:W-:Y:S02]  /*6140*/  ISETP.GT.AND P5, PT, R3.reuse, RZ, P3 ;  /* 0x000000ff0300720c */ /* 0x040fe40001fa4270 */
[----:B------:R-:W-:-:S11]  /*6150*/  ISETP.GT.AND P3, PT, R3, 0x8, P3 ;  /* 0x000000080300780c */ /* 0x000fd60001f64270 */
[----:B0-----:R-:W-:Y:S02]  /*6160*/  @P5 IMAD.MOV.U32 R4, RZ, RZ, R6 ;  /* 0x000000ffff045224 */ /* 0x001fe400078e0006 */
[----:B------:R-:W-:-:S05]  /*6170*/  @P5 IMAD.MOV.U32 R5, RZ, RZ, R7 ;  /* 0x000000ffff055224 */ /* 0x000fca00078e0007 */
[----:B------:R0:W-:Y:S01]  /*6180*/  @P5 STG.E.U16 desc[UR36][R4.64+0xe0], R80 ;  /* 0x0000e05004005986 */ /* 0x0001e2000c101524 */
[C---:B------:R-:W-:Y:S02]  /*6190*/  ISETP.GT.AND P5, PT, R3.reuse, RZ, P0 ;  /* 0x000000ff0300720c */ /* 0x040fe400007a4270 */
[----:B------:R-:W-:Y:S01]  /*61a0*/  ISETP.GT.AND P0, PT, R3, 0x8, P0 ;  /* 0x000000080300780c */ /* 0x000fe20000704270 */
[----:B0-----:R-:W-:Y:S02]  /*61b0*/  @P4 IMAD.MOV.U32 R4, RZ, RZ, R6 ;  /* 0x000000ffff044224 */ /* 0x001fe400078e0006 */
[----:B------:R-:W-:-:S05]  /*61c0*/  @P4 IMAD.MOV.U32 R5, RZ, RZ, R7 ;  /* 0x000000ffff054224 */ /* 0x000fca00078e0007 */
[----:B------:R0:W-:Y:S01]  /*61d0*/  @P4 STG.E.U16 desc[UR36][R4.64+0xe2], R81 ;  /* 0x0000e25104004986 */ /* 0x0001e2000c101524 */
[C---:B------:R-:W-:Y:S02]  /*61e0*/  ISETP.GT.AND P4, PT, R3.reuse, RZ, P1 ;  /* 0x000000ff0300720c */ /* 0x040fe40000f84270 */
[----:B------:R-:W-:Y:S01]  /*61f0*/  ISETP.GT.AND P1, PT, R3, 0x8, P1 ;  /* 0x000000080300780c */ /* 0x000fe20000f24270 */
[----:B0-----:R-:W-:Y:S02]  /*6200*/  @P3 IMAD.MOV.U32 R4, RZ, RZ, R8 ;  /* 0x000000ffff043224 */ /* 0x001fe400078e0008 */
[----:B------:R-:W-:-:S05]  /*6210*/  @P3 IMAD.MOV.U32 R5, RZ, RZ, R9 ;  /* 0x000000ffff053224 */ /* 0x000fca00078e0009 */
[----:B------:R0:W-:Y:S02]  /*6220*/  @P3 STG.E.U16 desc[UR36][R4.64+0xe0], R82 ;  /* 0x0000e05204003986 */ /* 0x0001e4000c101524 */
[----:B0-----:R-:W-:Y:S02]  /*6230*/  @P2 IMAD.MOV.U32 R4, RZ, RZ, R8 ;  /* 0x000000ffff042224 */ /* 0x001fe400078e0008 */
[----:B------:R-:W-:-:S05]  /*6240*/  @P2 IMAD.MOV.U32 R5, RZ, RZ, R9 ;  /* 0x000000ffff052224 */ /* 0x000fca00078e0009 */
[----:B------:R0:W-:Y:S02]  /*6250*/  @P2 STG.E.U16 desc[UR36][R4.64+0xe2], R83 ;  /* 0x0000e25304002986 */ /* 0x0001e4000c101524 */
[----:B0-----:R-:W-:Y:S02]  /*6260*/  @P4 IMAD.MOV.U32 R4, RZ, RZ, R6 ;  /* 0x000000ffff044224 */ /* 0x001fe400078e0006 */
[----:B------:R-:W-:-:S05]  /*6270*/  @P4 IMAD.MOV.U32 R5, RZ, RZ, R7 ;  /* 0x000000ffff054224 */ /* 0x000fca00078e0007 */
[----:B------:R0:W-:Y:S04]  /*6280*/  @P4 STG.E.U16 desc[UR36][R4.64+0xf0], R84 ;  /* 0x0000f05404004986 */ /* 0x0001e8000c101524 */
[----:B------:R1:W-:Y:S01]  /*6290*/  @P5 STG.E.U16 desc[UR36][R6.64+0xf2], R85 ;  /* 0x0000f25506005986 */ /* 0x0003e2000c101524 */
[----:B0-----:R-:W-:Y:S02]  /*62a0*/  @P1 IMAD.MOV.U32 R4, RZ, RZ, R8 ;  /* 0x000000ffff041224 */ /* 0x001fe400078e0008 */
[----:B------:R-:W-:-:S05]  /*62b0*/  @P1 IMAD.MOV.U32 R5, RZ, RZ, R9 ;  /* 0x000000ffff051224 */ /* 0x000fca00078e0009 */
[----:B------:R1:W-:Y:S04]  /*62c0*/  @P1 STG.E.U16 desc[UR36][R4.64+0xf0], R86 ;  /* 0x0000f05604001986 */ /* 0x0003e8000c101524 */
[----:B------:R1:W-:Y:S02]  /*62d0*/  @P0 STG.E.U16 desc[UR36][R8.64+0xf2], R87 ;  /* 0x0000f25708000986 */ /* 0x0003e4000c101524 */
.L_x_160:
[----:B------:R-:W-:Y:S05]  /*62e0*/  BSYNC B0 ;  /* 0x0000000000007941 */ /* 0x000fea0003800000 */
.L_x_34:
[----:B------:R-:W-:Y:S01]  /*62f0*/  IADD3 R16, P0, R16, UR38, RZ ;  /* 0x0000002610107c10 */ /* 0x000fe2000ff1e0ff */
[----:B------:R-:W-:Y:S01]  /*6300*/  ULDC.64 UR4, c[0x0][0x650] ;  /* 0x0001940000047ab9 */ /* 0x000fe20000000a00 */
[----:B------:R-:W-:Y:S01]  /*6310*/  PRMT R3, RZ, 0x7610, R3 ;  /* 0x00007610ff037816 */ /* 0x000fe20000000003 */
[----:B------:R-:W-:Y:S01]  /*6320*/  IMAD.MOV.U32 R100, RZ, RZ, -0x1 ;  /* 0xffffffffff647424 */ /* 0x000fe200078e00ff */
[----:B------:R-:W-:Y:S01]  /*6330*/  IADD3.X R17, R17, UR41, RZ, P0, !PT ;  /* 0x0000002911117c10 */ /* 0x000fe200087fe4ff */
[----:B------:R-:W-:Y:S01]  /*6340*/  IMAD.MOV.U32 R101, RZ, RZ, -0x1 ;  /* 0xffffffffff657424 */ /* 0x000fe200078e00ff */
[----:B------:R-:W-:-:S04]  /*6350*/  ISETP.GE.U32.AND P0, PT, R16, UR4, PT ;  /* 0x0000000410007c0c */ /* 0x000fc8000bf06070 */
[----:B------:R-:W-:-:S13]  /*6360*/  ISETP.GE.U32.AND.EX P0, PT, R17, UR5, PT, P0 ;  /* 0x0000000511007c0c */ /* 0x000fda000bf06100 */
[----:B------:R-:W-:Y:S05]  /*6370*/  @P0 BRA `(.L_x_161) ;  /* 0x00000004004c0947 */ /* 0x000fea0003800000 */
[----:B------:R-:W0:Y:S01]  /*6380*/  LDC.64 R10, c[0x0][0x628] ;  /* 0x00018a00ff0a7b82 */ /* 0x000e220000000a00 */
[----:B---3--:R-:W3:Y:S01]  /*6390*/  S2R R12, SR_CTAID.X ;  /* 0x00000000000c7919 */ /* 0x008ee20000002500 */
[----:B-12-4-:R-:W-:Y:S02]  /*63a0*/  IMAD.MOV.U32 R8, RZ, RZ, R16 ;  /* 0x000000ffff087224 */ /* 0x016fe400078e0010 */
[----:B------:R-:W-:Y:S01]  /*63b0*/  IMAD.MOV.U32 R9, RZ, RZ, R17 ;  /* 0x000000ffff097224 */ /* 0x000fe200078e0011 */
[----:B------:R-:W1:Y:S03]  /*63c0*/  S2R R20, SR_CTAID.Y ;  /* 0x0000000000147919 */ /* 0x000e660000002600 */
[----:B------:R-:W2:Y:S08]  /*63d0*/  LDC R0, c[0x0][0x630] ;  /* 0x00018c00ff007b82 */ /* 0x000eb00000000800 */
[----:B------:R-:W4:Y:S01]  /*63e0*/  LDC.64 R14, c[0x0][0x620] ;  /* 0x00018800ff0e7b82 */ /* 0x000f220000000a00 */
[----:B0-----:R-:W-:-:S04]  /*63f0*/  ISETP.NE.U32.AND P0, PT, R10, RZ, PT ;  /* 0x000000ff0a00720c */ /* 0x001fc80003f05070 */
[----:B------:R-:W-:-:S13]  /*6400*/  ISETP.NE.AND.EX P0, PT, R11, RZ, PT, P0 ;  /* 0x000000ff0b00720c */ /* 0x000fda0003f05300 */
[----:B-1234-:R-:W-:Y:S05]  /*6410*/  @!P0 BRA `(.L_x_162) ;  /* 0x0000000000288947 */ /* 0x01efea0003800000 */
        /* <DEDUP_REMOVED lines=10> */
.L_x_162:
[-CC-:B------:R-:W-:Y:S01]  /*64c0*/  SHF.R.U64 R101, R8, R0.reuse, R9.reuse ;  /* 0x0000000008657219 */ /* 0x180fe20000001209 */
[----:B------:R-:W0:Y:S01]  /*64d0*/  LDC.64 R26, c[0x0][0x640] ;  /* 0x00019000ff1a7b82 */ /* 0x000e220000000a00 */
[----:B------:R-:W-:Y:S01]  /*64e0*/  SHF.R.U32.HI R0, RZ, R0, R9 ;  /* 0x00000000ff007219 */ /* 0x000fe20000011609 */
[----:B------:R-:W-:Y:S01]  /*64f0*/  ULDC UR4, c[0x0][0x150] ;  /* 0x0000540000047ab9 */ /* 0x000fe20000000800 */
[----:B------:R-:W-:Y:S02]  /*6500*/  IADD3 R3, P0, RZ, -R101, RZ ;  /* 0x80000065ff037210 */ /* 0x000fe40007f1e0ff */
[----:B------:R-:W-:-:S03]  /*6510*/  I2FP.F32.U32 R7, R12 ;  /* 0x0000000c00077245 */ /* 0x000fc60000201000 */
[----:B------:R-:W1:Y:S01]  /*6520*/  LDC R6, c[0x0][0x618] ;  /* 0x00018600ff067b82 */ /* 0x000e620000000800 */
[----:B------:R-:W-:Y:S02]  /*6530*/  IMAD.X R5, RZ, RZ, ~R0, P0 ;  /* 0x000000ffff057224 */ /* 0x000fe400000e0e00 */
[----:B------:R-:W-:Y:S01]  /*6540*/  FMUL R7, R7, UR4 ;  /* 0x0000000407077c20 */ /* 0x000fe20008400000 */
[----:B------:R-:W-:Y:S01]  /*6550*/  ULDC UR4, c[0x0][0x154] ;  /* 0x0000550000047ab9 */ /* 0x000fe20000000800 */
[-C--:B------:R-:W-:Y:S02]  /*6560*/  IMAD R0, R5, R14.reuse, RZ ;  /* 0x0000000e05007224 */ /* 0x080fe400078e02ff */
[C---:B------:R-:W-:Y:S01]  /*6570*/  IMAD.WIDE.U32 R4, R3.reuse, R14, R16 ;  /* 0x0000000e03047225 */ /* 0x040fe200078e0010 */
[----:B------:R-:W2:Y:S01]  /*6580*/  LDC R8, c[0x0][0x608] ;  /* 0x00018200ff087b82 */ /* 0x000ea20000000800 */
[----:B------:R-:W3:Y:S02]  /*6590*/  F2I.U32.TRUNC.NTZ R7, R7 ;  /* 0x0000000700077305 */ /* 0x000ee4000020f000 */
[----:B------:R-:W-:Y:S01]  /*65a0*/  IMAD R3, R3, R15, R0 ;  /* 0x0000000f03037224 */ /* 0x000fe200078e0200 */
[----:B------:R-:W-:-:S03]  /*65b0*/  I2FP.F32.U32 R0, R20 ;  /* 0x0000001400007245 */ /* 0x000fc60000201000 */
[----:B------:R-:W-:Y:S01]  /*65c0*/  IMAD.IADD R3, R5, 0x1, R3 ;  /* 0x0000000105037824 */ /* 0x000fe200078e0203 */
[----:B------:R-:W4:Y:S01]  /*65d0*/  LDC R11, c[0x0][0x658] ;  /* 0x00019600ff0b7b82 */ /* 0x000f220000000800 */
[----:B0-----:R-:W-:-:S04]  /*65e0*/  ISETP.NE.U32.AND P0, PT, R26, RZ, PT ;  /* 0x000000ff1a00720c */ /* 0x001fc80003f05070 */
[----:B------:R-:W-:-:S03]  /*65f0*/  ISETP.NE.AND.EX P0, PT, R27, RZ, PT, P0 ;  /* 0x000000ff1b00720c */ /* 0x000fc60003f05300 */
[----:B------:R-:W0:Y:S01]  /*6600*/  LDC R9, c[0x0][0x144] ;  /* 0x00005100ff097b82 */ /* 0x000e220000000800 */
[-C--:B-1----:R-:W-:Y:S01]  /*6610*/  SHF.R.U64 R10, R4, R6.reuse, R3 ;  /* 0x00000006040a7219 */ /* 0x082fe20000001203 */
[----:B---3--:R-:W-:Y:S01]  /*6620*/  IMAD.MOV R7, RZ, RZ, -R7 ;  /* 0x000000ffff077224 */ /* 0x008fe200078e0a07 */
[----:B------:R-:W-:Y:S01]  /*6630*/  SHF.R.U32.HI R3, RZ, R6, R3 ;  /* 0x00000006ff037219 */ /* 0x000fe20000011603 */
[----:B------:R-:W-:-:S04]  /*6640*/  FMUL R6, R0, UR4 ;  /* 0x0000000400067c20 */ /* 0x000fc80008400000 */
[----:B------:R-:W1:Y:S01]  /*6650*/  LDC R21, c[0x0][0x148] ;  /* 0x00005200ff157b82 */ /* 0x000e620000000800 */
[----:B------:R3:W0:Y:S01]  /*6660*/  F2I.U32.TRUNC.NTZ R14, R6 ;  /* 0x00000006000e7305 */ /* 0x000622000020f000 */
[-CC-:B--2---:R-:W-:Y:S02]  /*6670*/  SHF.R.U64 R13, R10, R8.reuse, R3.reuse ;  /* 0x000000080a0d7219 */ /* 0x184fe40000001203 */
[----:B------:R-:W-:-:S04]  /*6680*/  SHF.R.U32.HI R0, RZ, R8, R3 ;  /* 0x00000008ff007219 */ /* 0x000fc80000011603 */
[----:B-----5:R-:W2:Y:S01]  /*6690*/  LDC R24, c[0x0][0x648] ;  /* 0x00019200ff187b82 */ /* 0x020ea20000000800 */
[-CC-:B----4-:R-:W-:Y:S02]  /*66a0*/  SHF.R.U64 R15, R13, R11.reuse, R0.reuse ;  /* 0x0000000b0d0f7219 */ /* 0x190fe40000001200 */
[----:B------:R-:W-:-:S03]  /*66b0*/  SHF.R.U32.HI R5, RZ, R11, R0 ;  /* 0x0000000bff057219 */ /* 0x000fc60000011600 */
[----:B------:R-:W-:Y:S02]  /*66c0*/  IMAD.MOV.U32 R4, RZ, RZ, R15 ;  /* 0x000000ffff047224 */ /* 0x000fe400078e000f */
[----:B------:R-:W4:Y:S01]  /*66d0*/  LDC R28, c[0x0][0x638] ;  /* 0x00018e00ff1c7b82 */ /* 0x000f220000000800 */
[----:B0-----:R-:W-:-:S07]  /*66e0*/  IMAD R25, R9, R7, R12 ;  /* 0x0000000709197224 */ /* 0x001fce00078e020c */
[----:B------:R-:W0:Y:S08]  /*66f0*/  LDC R29, c[0x0][0x610] ;  /* 0x00018400ff1d7b82 */ /* 0x000e300000000800 */
[----:B------:R-:W0:Y:S01]  /*6700*/  LDC R30, c[0x0][0x600] ;  /* 0x00018000ff1e7b82 */ /* 0x000e220000000800 */
[----:B-123--:R-:W-:Y:S05]  /*6710*/  @!P0 BRA `(.L_x_163) ;  /* 0x0000000000288947 */ /* 0x00efea0003800000 */
[----:B------:R-:W1:Y:S02]  /*6720*/  LDC R0, c[0x0][0x64c] ;  /* 0x00019300ff007b82 */ /* 0x000e640000000800 */
[----:B-1----:R-:W-:-:S05]  /*6730*/  IADD3 R3, P0, R15, R0, RZ ;  /* 0x000000000f037210 */ /* 0x002fca0007f1e0ff */
        /* <DEDUP_REMOVED lines=8> */
.L_x_163:
[----:B------:R-:W-:Y:S01]  /*67c0*/  ISETP.NE.AND P0, PT, R2, 0x1, PT ;  /* 0x000000010200780c */ /* 0x000fe20003f05270 */
[----:B------:R-:W-:Y:S01]  /*67d0*/  IMAD.MOV R14, RZ, RZ, -R14 ;  /* 0x000000ffff0e7224 */ /* 0x000fe200078e0a0e */
[----:B------:R-:W-:Y:S02]  /*67e0*/  SHF.R.U64 R3, R4, R24, R5 ;  /* 0x0000001804037219 */ /* 0x000fe40000001205 */
[----:B------:R-:W-:Y:S02]  /*67f0*/  LOP3.LUT R0, R13, R98, RZ, 0xc0, !PT ;  /* 0x000000620d007212 */ /* 0x000fe400078ec0ff */
[----:B------:R-:W-:Y:S01]  /*6800*/  LOP3.LUT R10, R10, R97, RZ, 0xc0, !PT ;  /* 0x000000610a0a7212 */ /* 0x000fe200078ec0ff */
[----:B------:R-:W-:Y:S02]  /*6810*/  IMAD.MOV R4, RZ, RZ, -R3 ;  /* 0x000000ffff047224 */ /* 0x000fe400078e0a03 */
[----:B------:R-:W-:Y:S02]  /*6820*/  IMAD R0, R93, R3, R0 ;  /* 0x000000035d007224 */ /* 0x000fe400078e0200 */
[----:B----4-:R-:W-:-:S02]  /*6830*/  IMAD R3, R4, R28, R15 ;  /* 0x0000001c04037224 */ /* 0x010fc400078e020f */
[----:B------:R-:W-:Y:S02]  /*6840*/  @P0 IMAD R25, R21, R14, R20 ;  /* 0x0000000e15190224 */ /* 0x000fe400078e0214 */
[----:B0-----:R-:W-:Y:S02]  /*6850*/  IMAD R5, R3, R30, R10 ;  /* 0x0000001e03057224 */ /* 0x001fe400078e020a */
[----:B------:R-:W-:Y:S02]  /*6860*/  IMAD R0, R0, R29, R25 ;  /* 0x0000001d00007224 */ /* 0x000fe400078e0219 */
[----:B------:R-:W-:-:S03]  /*6870*/  IMAD.MOV.U32 R4, RZ, RZ, 0x1 ;  /* 0x00000001ff047424 */ /* 0x000fc600078e00ff */
[----:B------:R-:W-:Y:S02]  /*6880*/  SEL R100, R5, R0, !P0 ;  /* 0x0000000005647207 */ /* 0x000fe40004000000 */
[----:B------:R-:W-:Y:S02]  /*6890*/  PRMT R3, R4, 0x7610, R3 ;  /* 0x0000761004037816 */ /* 0x000fe40000000003 */
[----:B------:R-:W-:-:S07]  /*68a0*/  SEL R0, R0, R5, !P0 ;  /* 0x0000000500007207 */ /* 0x000fce0004000000 */
.L_x_161:
[----:B------:R-:W-:Y:S01]  /*68b0*/  UIMAD.WIDE.U32 UR4, UR42, 0x24924925, URZ ;  /* 0x249249252a0478a5 */ /* 0x000fe2000f8e003f */
[----:B------:R-:W-:Y:S01]  /*68c0*/  LOP3.LUT P0, RZ, R3, 0xff, RZ, 0xc0, !PT ;  /* 0x000000ff03ff7812 */ /* 0x000fe2000780c0ff */
[----:B------:R-:W-:Y:S02]  /*68d0*/  IMAD.MOV.U32 R103, RZ, RZ, R0 ;  /* 0x000000ffff677224 */ /* 0x000fe400078e0000 */
[----:B------:R-:W-:-:S04]  /*68e0*/  UIADD3 UR4, UR42, -UR5, URZ ;  /* 0x800000052a047290 */ /* 0x000fc8000fffe03f */
[----:B------:R-:W-:-:S04]  /*68f0*/  ULEA.HI UR4, UR4, UR5, URZ, 0x1f ;  /* 0x0000000504047291 */ /* 0x000fc8000f8ff83f */
[----:B------:R-:W-:-:S04]  /*6900*/  USHF.R.U32.HI UR4, URZ, 0x2, UR4 ;  /* 0x000000023f047899 */ /* 0x000fc80008011604 */
[----:B------:R-:W-:Y:S01]  /*6910*/  UIMAD UR42, UR4, -0x7, UR42 ;  /* 0xfffffff9042a78a4 */ /* 0x000fe2000f8e022a */
[----:B------:R-:W-:Y:S11]  /*6920*/  @P0 BRA `(.L_x_164) ;  /* 0xffffffa800f40947 */ /* 0x000ff6000383ffff */
[----:B------:R-:W-:Y:S05]  /*6930*/  EXIT ;  /* 0x000000000000794d */ /* 0x000fea0003800000 */
.L_x_7:
        /* <DEDUP_REMOVED lines=26> */
.L_x_166:
[----:B------:R-:W0:Y:S01]  /*6ae0*/  LDC.64 R28, c[0x0][0x640] ;  /* 0x00019000ff1c7b82 */ /* 0x000e220000000a00 */
[-CC-:B------:R-:W-:Y:S01]  /*6af0*/  SHF.R.U64 R22, R14, R6.reuse, R15.reuse ;  /* 0x000000060e167219 */ /* 0x180fe2000000120f */
[----:B------:R-:W-:Y:S01]  /*6b00*/  IMAD.MOV.U32 R30, RZ, RZ, 0x1 ;  /* 0x00000001ff1e7424 */ /* 0x000fe200078e00ff */
[----:B------:R-:W-:Y:S02]  /*6b10*/  SHF.R.U32.HI R6, RZ, R6, R15 ;  /* 0x00000006ff067219 */ /* 0x000fe4000001160f */
[----:B------:R-:W-:-:S03]  /*6b20*/  IADD3 R13, P0, RZ, -R22, RZ ;  /* 0x80000016ff0d7210 */ /* 0x000fc60007f1e0ff */
[----:B------:R-:W1:Y:S02]  /*6b30*/  LDC R12, c[0x0][0x618] ;  /* 0x00018600ff0c7b82 */ /* 0x000e640000000800 */
[----:B------:R-:W-:-:S04]  /*6b40*/  IMAD.X R11, RZ, RZ, ~R6, P0 ;  /* 0x000000ffff0b7224 */ /* 0x000fc800000e0e06 */
[-C--:B------:R-:W-:Y:S02]  /*6b50*/  IMAD R6, R11, R24.reuse, RZ ;  /* 0x000000180b067224 */ /* 0x080fe400078e02ff */
[----:B------:R-:W2:Y:S01]  /*6b60*/  LDC R14, c[0x0][0x608] ;  /* 0x00018200ff0e7b82 */ /* 0x000ea20000000800 */
[----:B------:R-:W-:-:S04]  /*6b70*/  IMAD.WIDE.U32 R10, R13, R24, R16 ;  /* 0x000000180d0a7225 */ /* 0x000fc800078e0010 */
[----:B------:R-:W-:-:S03]  /*6b80*/  IMAD R13, R13, R25, R6 ;  /* 0x000000190d0d7224 */ /* 0x000fc600078e0206 */
[----:B------:R-:W3:Y:S01]  /*6b90*/  LDC R27, c[0x0][0x658] ;  /* 0x00019600ff1b7b82 */ /* 0x000ee20000000800 */
[----:B------:R-:W-:Y:S01]  /*6ba0*/  IMAD.IADD R11, R11, 0x1, R13 ;  /* 0x000000010b0b7824 */ /* 0x000fe200078e020d */
[----:B0-----:R-:W-:-:S04]  /*6bb0*/  ISETP.NE.U32.AND P0, PT, R28, RZ, PT ;  /* 0x000000ff1c00720c */ /* 0x001fc80003f05070 */
[----:B------:R-:W-:Y:S02]  /*6bc0*/  ISETP.NE.AND.EX P0, PT, R29, RZ, PT, P0 ;  /* 0x000000ff1d00720c */ /* 0x000fe40003f05300 */
[----:B------:R-:W0:Y:S01]  /*6bd0*/  LDC R20, c[0x0][0x600] ;  /* 0x00018000ff147b82 */ /* 0x000e220000000800 */
[-CC-:B-1----:R-:W-:Y:S01]  /*6be0*/  SHF.R.U64 R8, R10, R12.reuse, R11.reuse ;  /* 0x0000000c0a087219 */ /* 0x182fe2000000120b */
[----:B------:R-:W-:Y:S01]  /*6bf0*/  IMAD.MOV.U32 R10, RZ, RZ, -0x1 ;  /* 0xffffffffff0a7424 */ /* 0x000fe200078e00ff */
[----:B------:R-:W-:-:S05]  /*6c00*/  SHF.R.U32.HI R11, RZ, R12, R11 ;  /* 0x0000000cff0b7219 */ /* 0x000fca000001160b */
[----:B------:R-:W1:Y:S01]  /*6c10*/  LDC R24, c[0x0][0x648] ;  /* 0x00019200ff187b82 */ /* 0x000e620000000800 */
[-CC-:B--2---:R-:W-:Y:S02]  /*6c20*/  SHF.R.U64 R21, R8, R14.reuse, R11.reuse ;  /* 0x0000000e08157219 */ /* 0x184fe4000000120b */
[----:B------:R-:W-:-:S05]  /*6c30*/  SHF.R.U32.HI R6, RZ, R14, R11 ;  /* 0x0000000eff067219 */ /* 0x000fca000001160b */
[----:B------:R-:W2:Y:S01]  /*6c40*/  LDC R26, c[0x0][0x638] ;  /* 0x00018e00ff1a7b82 */ /* 0x000ea20000000800 */
[-C--:B---3--:R-:W-:Y:S02]  /*6c50*/  SHF.L.U32 R10, R10, R27.reuse, RZ ;  /* 0x0000001b0a0a7219 */ /* 0x088fe400000006ff */
[-CC-:B------:R-:W-:Y:S02]  /*6c60*/  SHF.R.U64 R25, R21, R27.reuse, R6.reuse ;  /* 0x0000001b15197219 */ /* 0x180fe40000001206 */
[----:B------:R-:W-:Y:S02]  /*6c70*/  LOP3.LUT R32, RZ, R10, RZ, 0x33, !PT ;  /* 0x0000000aff207212 */ /* 0x000fe400078e33ff */
[----:B------:R-:W-:Y:S01]  /*6c80*/  SHF.R.U32.HI R11, RZ, R27, R6 ;  /* 0x0000001bff0b7219 */ /* 0x000fe20000011606 */
[----:B------:R-:W3:Y:S01]  /*6c90*/  LDC R31, c[0x0][0x610] ;  /* 0x00018400ff1f7b82 */ /* 0x000ee20000000800 */
[----:B------:R-:W-:Y:S01]  /*6ca0*/  IMAD.MOV.U32 R10, RZ, RZ, R25 ;  /* 0x000000ffff0a7224 */ /* 0x000fe200078e0019 */
[----:B------:R-:W-:Y:S06]  /*6cb0*/  @!P0 BRA `(.L_x_167) ;  /* 0x0000000000288947 */ /* 0x000fec0003800000 */
        /* <DEDUP_REMOVED lines=10> */
.L_x_167:
[----:B------:R-:W-:Y:S02]  /*6d60*/  ISETP.NE.AND P0, PT, R2, 0x1, PT ;  /* 0x000000010200780c */ /* 0x000fe40003f05270 */
[----:B-1----:R-:W-:Y:S01]  /*6d70*/  SHF.R.U64 R6, R10, R24, R11 ;  /* 0x000000180a067219 */ /* 0x002fe2000000120b */
[----:B0-----:R-:W-:Y:S01]  /*6d80*/  VIADD R11, R20, 0xffffffff ;  /* 0xffffffff140b7836 */ /* 0x001fe20000000000 */
[----:B------:R-:W-:Y:S02]  /*6d90*/  SHF.L.U32 R30, R30, R27, RZ ;  /* 0x0000001b1e1e7219 */ /* 0x000fe400000006ff */
[----:B------:R-:W-:Y:S01]  /*6da0*/  LOP3.LUT R5, R21, R32, RZ, 0xc0, !PT ;  /* 0x0000002015057212 */ /* 0x000fe200078ec0ff */
[----:B------:R-:W-:-:S04]  /*6db0*/  IMAD.MOV R10, RZ, RZ, -R6 ;  /* 0x000000ffff0a7224 */ /* 0x000fc800078e0a06 */
[----:B------:R-:W-:Y:S01]  /*6dc0*/  IMAD R6, R30, R6, R5 ;  /* 0x000000061e067224 */ /* 0x000fe200078e0205 */
[----:B------:R-:W-:Y:S01]  /*6dd0*/  LOP3.LUT R5, R8, R11, RZ, 0xc0, !PT ;  /* 0x0000000b08057212 */ /* 0x000fe200078ec0ff */
[----:B------:R-:W-:Y:S02]  /*6de0*/  @P0 IMAD R7, R9, R23, R4 ;  /* 0x0000001709070224 */ /* 0x000fe400078e0204 */
[----:B--2---:R-:W-:Y:S02]  /*6df0*/  IMAD R4, R10, R26, R25 ;  /* 0x0000001a0a047224 */ /* 0x004fe400078e0219 */
[----:B---3--:R-:W-:Y:S02]  /*6e00*/  IMAD R7, R6, R31, R7 ;  /* 0x0000001f06077224 */ /* 0x008fe400078e0207 */
[----:B------:R-:W-:Y:S02]  /*6e10*/  IMAD R4, R4, R20, R5 ;  /* 0x0000001404047224 */ /* 0x000fe400078e0205 */
[----:B------:R-:W-:-:S02]  /*6e20*/  IMAD.MOV.U32 R8, RZ, RZ, 0x1 ;  /* 0x00000001ff087424 */ /* 0x000fc400078e00ff */
[----:B------:R-:W-:Y:S01]  /*6e30*/  IMAD.MOV.U32 R6, RZ, RZ, R22 ;  /* 0x000000ffff067224 */ /* 0x000fe200078e0016 */
[----:B------:R-:W-:Y:S02]  /*6e40*/  SEL R20, R4, R7, !P0 ;  /* 0x0000000704147207 */ /* 0x000fe40004000000 */
[----:B------:R-:W-:-:S07]  /*6e50*/  SEL R21, R7, R4, !P0 ;  /* 0x0000000407157207 */ /* 0x000fce0004000000 */
.L_x_165:
[----:B------:R-:W-:-:S08]  /*6e60*/  NOP ;  /* 0x0000000000007918 */ /* 0x000fd00000000000 */
[----:B------:R-:W0:-:S00]  /*6e70*/  USETMAXREG.DEALLOC.CTAPOOL 0x28 ;  /* 0x00000028000079c8 */ /* 0x000e0000080e0500 */
[----:B0-----:R-:W-:-:S13]  /*6e80*/  ISETP.NE.AND P0, PT, R3, RZ, PT ;  /* 0x000000ff0300720c */ /* 0x001fda0003f05270 */
[----:B------:R-:W-:Y:S05]  /*6e90*/  @P0 EXIT ;  /* 0x000000000000094d */ /* 0x000fea0003800000 */
[----:B------:R-:W-:Y:S01]  /*6ea0*/  LOP3.LUT P0, RZ, R8, 0xff, RZ, 0xc0, !PT ;  /* 0x000000ff08ff7812 */ /* 0x000fe2000780c0ff */
[----:B------:R-:W-:Y:S02]  /*6eb0*/  IMAD.MOV.U32 R3, RZ, RZ, 0x1 ;  /* 0x00000001ff037424 */ /* 0x000fe400078e00ff */
[----:B------:R-:W-:-:S10]  /*6ec0*/  IMAD.MOV.U32 R8, RZ, RZ, RZ ;  /* 0x000000ffff087224 */ /* 0x000fd400078e00ff */
[----:B------:R-:W-:Y:S05]  /*6ed0*/  @!P0 BRA `(.L_x_168) ;  /* 0x0000000c00748947 */ /* 0x000fea0003800000 */
[----:B------:R-:W0:Y:S01]  /*6ee0*/  LDC R3, c[0x0][0x28c] ;  /* 0x0000a300ff037b82 */ /* 0x000e220000000800 */
[----:B------:R-:W1:Y:S01]  /*6ef0*/  S2R R13, SR_CgaCtaId ;  /* 0x00000000000d7919 */ /* 0x000e620000008800 */
[----:B------:R-:W-:Y:S01]  /*6f00*/  ULDC UR5, c[0x0][0x658] ;  /* 0x0001960000057ab9 */ /* 0x000fe20000000800 */
[----:B------:R-:W-:Y:S01]  /*6f10*/  UMOV UR6, 0xffffffff ;  /* 0xffffffff00067882 */ /* 0x000fe20000000000 */
[----:B------:R-:W-:Y:S01]  /*6f20*/  BSSY B0, `(.L_x_168) ;  /* 0x00000d8000007945 */ /* 0x000fe20003800000 */
[----:B------:R-:W-:Y:S01]  /*6f30*/  USHF.L.U32 UR6, UR6, UR5, URZ ;  /* 0x0000000506067299 */ /* 0x000fe2000800063f */
[----:B------:R-:W-:Y:S01]  /*6f40*/  IMAD.MOV.U32 R10, RZ, RZ, 0x1 ;  /* 0x00000001ff0a7424 */ /* 0x000fe200078e00ff */
[----:B------:R-:W-:Y:S01]  /*6f50*/  LOP3.LUT R9, R18, 0x2, RZ, 0xfc, !PT ;  /* 0x0000000212097812 */ /* 0x000fe200078efcff */
[----:B------:R-:W-:Y:S01]  /*6f60*/  IMAD.MOV.U32 R8, RZ, RZ, RZ ;  /* 0x000000ffff087224 */ /* 0x000fe200078e00ff */
[----:B------:R-:W-:Y:S01]  /*6f70*/  ULDC UR4, c[0x0][0x600] ;  /* 0x0001800000047ab9 */ /* 0x000fe20000000800 */
[----:B------:R-:W-:Y:S01]  /*6f80*/  UMOV UR7, 0x1 ;  /* 0x0000000100077882 */ /* 0x000fe20000000000 */
[----:B------:R-:W-:-:S02]  /*6f90*/  UIADD3 UR4, UR4, -0x1, URZ ;  /* 0xffffffff04047890 */ /* 0x000fc4000fffe03f */
[----:B------:R-:W-:Y:S02]  /*6fa0*/  USHF.L.U32 UR5, UR7, UR5, URZ ;  /* 0x0000000507057299 */ /* 0x000fe4000800063f */
[----:B------:R-:W-:Y:S01]  /*6fb0*/  ULOP3.LUT UR6, URZ, UR6, URZ, 0x33, !UPT ;  /* 0x000000063f067292 */ /* 0x000fe2000f8e333f */
[----:B------:R-:W-:Y:S01]  /*6fc0*/  ULDC.64 UR42, c[0x0][0x198] ;  /* 0x00006600002a7ab9 */ /* 0x000fe20000000a00 */
[----:B0-----:R-:W-:-:S05]  /*6fd0*/  VIADD R3, R3, 0x3f ;  /* 0x0000003f03037836 */ /* 0x001fca0000000000 */
[----:B------:R-:W-:-:S04]  /*6fe0*/  SHF.R.S32.HI R4, RZ, 0x1f, R3 ;  /* 0x0000001fff047819 */ /* 0x000fc80000011403 */
[----:B------:R-:W-:Y:S01]  /*6ff0*/  LEA.HI R4, R4, R3, RZ, 0x6 ;  /* 0x0000000304047211 */ /* 0x000fe200078f30ff */
[C---:B-1----:R-:W-:Y:S02]  /*7000*/  IMAD.SHL.U32 R12, R13.reuse, 0x10, RZ ;  /* 0x000000100d0c7824 */ /* 0x042fe400078e00ff */
[----:B------:R-:W-:Y:S01]  /*7010*/  IMAD.SHL.U32 R13, R13, 0x400, RZ ;  /* 0x000004000d0d7824 */ /* 0x000fe200078e00ff */
[----:B------:R-:W-:Y:S01]  /*7020*/  SHF.R.S32.HI R11, RZ, 0x6, R4 ;  /* 0x00000006ff0b7819 */ /* 0x000fe20000011404 */
[----:B------:R-:W-:Y:S01]  /*7030*/  IMAD.MOV.U32 R3, RZ, RZ, 0x1 ;  /* 0x00000001ff037424 */ /* 0x000fe200078e00ff */
[----:B------:R-:W-:Y:S02]  /*7040*/  LOP3.LUT R12, R12, 0x30, RZ, 0xc0, !PT ;  /* 0x000000300c0c7812 */ /* 0x000fe400078ec0ff */
[----:B------:R-:W-:Y:S01]  /*7050*/  LOP3.LUT R13, R13, 0xc00, RZ, 0xc0, !PT ;  /* 0x00000c000d0d7812 */ /* 0x000fe200078ec0ff */
[----:B------:R-:W-:-:S07]  /*7060*/  VIADD R19, R11, 0x1 ;  /* 0x000000010b137836 */ /* 0x000fce0000000000 */
.L_x_179:
[----:B------:R-:W-:-:S03]  /*7070*/  UMOV UR7, 0xffffffff ;  /* 0xffffffff00077882 */ /* 0x000fc60000000000 */
[----:B------:R-:W-:Y:S05]  /*7080*/  BRA.DIV UR7, `(.L_x_169) ;  /* 0x00000012075c7947 */ /* 0x000fea000b800000 */
[----:B------:R-:W-:-:S13]  /*7090*/  ELECT P6, URZ, PT ;  /* 0x00000000003f782f */ /* 0x000fda00038c0000 */
.L_x_193:
[----:B------:R-:W-:Y:S04]  /*70a0*/  BSSY B1, `(.L_x_170) ;  /* 0x000004a000017945 */ /* 0x000fe80003800000 */
[----:B------:R-:W-:Y:S05]  /*70b0*/  @!P6 BRA `(.L_x_171) ;  /* 0x000000040020e947 */ /* 0x000fea0003800000 */
[----:B------:R-:W0:Y:S02]  /*70c0*/  LDC R4, c[0x0][0x28c] ;  /* 0x0000a300ff047b82 */ /* 0x000e240000000800 */
[----:B0-----:R-:W-:-:S13]  /*70d0*/  ISETP.GE.AND P0, PT, R4, 0x1, PT ;  /* 0x000000010400780c */ /* 0x001fda0003f06270 */
[----:B------:R-:W-:Y:S05]  /*70e0*/  @!P0 BRA `(.L_x_171) ;  /* 0x0000000400148947 */ /* 0x000fea0003800000 */
[----:B------:R-:W-:Y:S02]  /*70f0*/  IMAD.SHL.U32 R21, R21, 0x80, RZ ;  /* 0x0000008015157824 */ /* 0x000fe400078e00ff */
[----:B------:R-:W-:Y:S02]  /*7100*/  IMAD.SHL.U32 R22, R20, 0x80, RZ ;  /* 0x0000008014167824 */ /* 0x000fe400078e00ff */
[----:B------:R-:W-:Y:S02]  /*7110*/  IMAD.MOV.U32 R25, RZ, RZ, RZ ;  /* 0x000000ffff197224 */ /* 0x000fe400078e00ff */
[----:B------:R-:W-:Y:S02]  /*7120*/  IMAD.MOV.U32 R4, RZ, RZ, R12 ;  /* 0x000000ffff047224 */ /* 0x000fe400078e000c */
[----:B------:R-:W-:Y:S02]  /*7130*/  IMAD.MOV.U32 R5, RZ, RZ, R19 ;  /* 0x000000ffff057224 */ /* 0x000fe400078e0013 */
[----:B------:R-:W-:-:S02]  /*7140*/  IMAD.MOV.U32 R7, RZ, RZ, R3 ;  /* 0x000000ffff077224 */ /* 0x000fc400078e0003 */
[----:B------:R-:W-:Y:S02]  /*7150*/  IMAD.MOV.U32 R14, RZ, RZ, R8 ;  /* 0x000000ffff0e7224 */ /* 0x000fe400078e0008 */
[----:B------:R-:W-:Y:S02]  /*7160*/  VIADD R26, R21, 0x40 ;  /* 0x00000040151a7836 */ /* 0x000fe40000000000 */
[----:B------:R-:W-:-:S07]  /*7170*/  VIADD R27, R22, 0x40 ;  /* 0x00000040161b7836 */ /* 0x000fce0000000000 */
.L_x_174:
[----:B------:R-:W0:Y:S01]  /*7180*/  S2R R20, SR_CgaCtaId ;  /* 0x0000000000147919 */ /* 0x000e220000008800 */
[----:B------:R-:W-:Y:S02]  /*7190*/  MOV R15, 0x400 ;  /* 0x00000400000f7802 */ /* 0x000fe40000000f00 */
[----:B------:R-:W-:Y:S02]  /*71a0*/  ISETP.NE.AND P1, PT, R0, RZ, PT ;  /* 0x000000ff0000720c */ /* 0x000fe40003f25270 */
[----:B0-----:R-:W-:Y:S02]  /*71b0*/  LEA R23, R20, R15, 0x18 ;  /* 0x0000000f14177211 */ /* 0x001fe400078ec0ff */
[----:B------:R-:W-:-:S09]  /*71c0*/  SHF.L.U32 R15, R7, 0x1f, RZ ;  /* 0x0000001f070f7819 */ /* 0x000fd200000006ff */
[----:B------:R-:W0:Y:S01]  /*71d0*/  @!P1 LDC R20, c[0x0][0x500] ;  /* 0x00014000ff149b82 */ /* 0x000e220000000800 */
[----:B------:R-:W-:-:S04]  /*71e0*/  IMAD R24, R14, 0x8, R23 ;  /* 0x000000080e187824 */ /* 0x000fc800078e0217 */
[----:B------:R-:W1:Y:S02]  /*71f0*/  SYNCS.PHASECHK.TRANS64.TRYWAIT P0, [R24+URZ+0x38], R15 ;  /* 0x0000380f180075a7 */ /* 0x000e64000800017f */
[----:B-1----:R-:W-:Y:S05]  /*7200*/  @!P0 BRA `(.L_x_172) ;  /* 0x00000010001c8947 */ /* 0x002fea0003800000 */
.L_x_194:
[----:B-1----:R-:W-:Y:S01]  /*7210*/  PRMT R15, R9, 0x9910, RZ ;  /* 0x00009910090f7816 */ /* 0x002fe200000000ff */
[----:B0-----:R0:W-:Y:S03]  /*7220*/  @!P1 SYNCS.ARRIVE.TRANS64 RZ, [R24+URZ], R20 ;  /* 0x0000001418ff99a7 */ /* 0x0011e6000800003f */
[----:B------:R-:W-:-:S13]  /*7230*/  ISETP.NE.AND P0, PT, R15, 0x2, PT ;  /* 0x000000020f00780c */ /* 0x000fda0003f05270 */
[----:B0-----:R-:W-:Y:S05]  /*7240*/  @P0 BRA `(.L_x_173) ;  /* 0x0000000000040947 */ /* 0x001fea0003800000 */
[----:B------:R-:W-:Y:S01]  /*7250*/  BPT.TRAP 0x1 ;  /* 0x000000040000795c */ /* 0x000fe20000300000 */
.L_x_173:
[----:B------:R-:W-:Y:S01]  /*7260*/  IMAD R15, R14, 0x2000, R13 ;  /* 0x000020000e0f7824 */ /* 0x000fe200078e020d */
[----:B------:R-:W-:Y:S01]  /*7270*/  R2UR UR33, R24 ;  /* 0x00000000182172ca */ /* 0x000fe200000e0000 */
[--C-:B------:R-:W-:Y:S01]  /*7280*/  IMAD R20, R14, 0x4000, R23.reuse ;  /* 0x000040000e147824 */ /* 0x100fe200078e0217 */
[----:B------:R-:W-:Y:S01]  /*7290*/  R2UR UR36, R6 ;  /* 0x00000000062472ca */ /* 0x000fe200000e0000 */
[----:B------:R-:W-:Y:S01]  /*72a0*/  IMAD R15, R15, 0x2, R23 ;  /* 0x000000020f0f7824 */ /* 0x000fe200078e0217 */
[----:B------:R-:W-:Y:S01]  /*72b0*/  R2UR UR35, R25 ;  /* 0x00000000192372ca */ /* 0x000fe200000e0000 */
[----:B------:R-:W-:Y:S01]  /*72c0*/  VIADD R5, R5, 0xffffffff ;  /* 0xffffffff05057836 */ /* 0x000fe20000000000 */
[----:B------:R-:W-:Y:S01]  /*72d0*/  R2UR UR24, R20 ;  /* 0x00000000141872ca */ /* 0x000fe200000e0000 */
[----:B------:R-:W-:Y:S01]  /*72e0*/  UIADD3 UR14, UP0, UR42, 0xf0, URZ ;  /* 0x000000f02a0e7890 */ /* 0x000fe2000ff1e03f */
[----:B------:R-:W-:Y:S01]  /*72f0*/  R2UR UR8, R15 ;  /* 0x000000000f0872ca */ /* 0x000fe200000e0000 */
[----:B------:R-:W-:Y:S01]  /*7300*/  UIADD3 UR22, UP1, UR42, 0x1f0, URZ ;  /* 0x000001f02a167890 */ /* 0x000fe2000ff3e03f */
[----:B------:R-:W-:Y:S01]  /*7310*/  R2UR UR34, R21 ;  /* 0x00000000152272ca */ /* 0x000fe200000e0000 */
[----:B------:R-:W-:Y:S01]  /*7320*/  UIADD3.X UR15, URZ, UR43, URZ, UP0, !UPT ;  /* 0x0000002b3f0f7290 */ /* 0x000fe200087fe43f */
[----:B------:R-:W-:Y:S01]  /*7330*/  R2UR UR26, R26 ;  /* 0x000000001a1a72ca */ /* 0x000fe200000e0000 */
[----:B------:R-:W-:Y:S01]  /*7340*/  UIADD3.X UR23, URZ, UR43, URZ, UP1, !UPT ;  /* 0x0000002b3f177290 */ /* 0x000fe20008ffe43f */
[----:B------:R-:W-:Y:S01]  /*7350*/  R2UR UR19, R4 ;  /* 0x00000000041372ca */ /* 0x000fe200000e0000 */
[----:B------:R-:W-:Y:S01]  /*7360*/  VIADD R14, R14, 0x1 ;  /* 0x000000010e0e7836 */ /* 0x000fe20000000000 */
[----:B------:R-:W-:Y:S01]  /*7370*/  R2UR UR18, R22 ;  /* 0x00000000161272ca */ /* 0x000fe200000e0000 */
[----:B------:R-:W-:Y:S01]  /*7380*/  UMOV UR30, 0x0 ;  /* 0x00000000001e7882 */ /* 0x000fe20000000000 */
[----:B------:R-:W-:Y:S01]  /*7390*/  R2UR UR10, R27 ;  /* 0x000000001b0a72ca */ /* 0x000fe200000e0000 */
[----:B------:R-:W-:Y:S01]  /*73a0*/  UIADD3 UR32, UR24, 0x180, URZ ;  /* 0x0000018018207890 */ /* 0x000fe2000fffe03f */
[----:B------:R-:W-:Y:S01]  /*73b0*/  ISETP.GT.AND P1, PT, R5, 0x1, PT ;  /* 0x000000010500780c */ /* 0x000fe20003f24270 */
[----:B------:R-:W-:Y:S01]  /*73c0*/  UIADD3 UR24, UR24, 0x2180, URZ ;  /* 0x0000218018187890 */ /* 0x000fe2000fffe03f */
[----:B------:R-:W-:Y:S01]  /*73d0*/  ISETP.NE.AND P0, PT, R14, 0x7, PT ;  /* 0x000000070e00780c */ /* 0x000fe20003f05270 */
[----:B------:R-:W-:Y:S01]  /*73e0*/  UIADD3 UR16, UR8, 0x1c180, URZ ;  /* 0x0001c18008107890 */ /* 0x000fe2000fffe03f */
[----:B------:R-:W-:Y:S01]  /*73f0*/  VIADD R4, R4, 0x40 ;  /* 0x0000004004047836 */ /* 0x000fe20000000000 */
[----:B------:R-:W-:Y:S01]  /*7400*/  UIADD3 UR8, UR8, 0x1e180, URZ ;  /* 0x0001e18008087890 */ /* 0x000fe2000fffe03f */
[----:B------:R-:W-:Y:S01]  /*7410*/  SEL R20, RZ, 0x1, P0 ;  /* 0x00000001ff147807 */ /* 0x000fe20000000000 */
[----:B------:R-:W-:Y:S01]  /*7420*/  UMOV UR31, 0x10000000 ;  /* 0x10000000001f7882 */ /* 0x000fe20000000000 */
[----:B------:R-:W-:Y:S01]  /*7430*/  UMOV UR25, UR33 ;  /* 0x0000002100197c82 */ /* 0x000fe20008000000 */
[----:B------:R-:W-:Y:S01]  /*7440*/  UMOV UR28, UR36 ;  /* 0x00000024001c7c82 */ /* 0x000fe20008000000 */
[----:B------:R-:W-:Y:S01]  /*7450*/  UMOV UR27, UR35 ;  /* 0x00000023001b7c82 */ /* 0x000fe20008000000 */
[----:B------:R-:W-:Y:S01]  /*7460*/  UMOV UR7, 0xf0000 ;  /* 0x000f000000077882 */ /* 0x000fe20000000000 */
[----:B------:R0:W-:Y:S01]  /*7470*/  UTMALDG.3D [UR32], [UR14], desc[UR30] ;  /* 0x00001e200e0075b4 */ /* 0x0001e20008011000 */
[----:B------:R-:W-:Y:S01]  /*7480*/  UMOV UR17, UR33 ;  /* 0x0000002100117c82 */ /* 0x000fe20008000000 */
[----:B------:R-:W-:Y:S01]  /*7490*/  UMOV UR20, UR36 ;  /* 0x0000002400147c82 */ /* 0x000fe20008000000 */
[----:B------:R-:W-:Y:S01]  /*74a0*/  UMOV UR9, UR33 ;  /* 0x0000002100097c82 */ /* 0x000fe20008000000 */
[----:B------:R-:W-:Y:S01]  /*74b0*/  UMOV UR11, UR19 ;  /* 0x00000013000b7c82 */ /* 0x000fe20008000000 */
[----:B------:R-:W-:Y:S01]  /*74c0*/  UMOV UR12, UR36 ;  /* 0x00000024000c7c82 */ /* 0x000fe20008000000 */
[----:B------:R-:W-:Y:S01]  /*74d0*/  LOP3.LUT R7, R7, R20, RZ, 0x3c, !PT ;  /* 0x0000001407077212 */ /* 0x000fe200078e3cff */
[----:B------:R-:W-:Y:S01]  /*74e0*/  VIADD R25, R25, 0x40 ;  /* 0x0000004019197836 */ /* 0x000fe20000000000 */
[----:B------:R0:W-:Y:S01]  /*74f0*/  UTMALDG.3D [UR24], [UR14], desc[UR30] ;  /* 0x00001e180e0075b4 */ /* 0x0001e20008011000 */
[----:B------:R-:W-:Y:S01]  /*7500*/  SEL R14, R14, RZ, P0 ;  /* 0x000000ff0e0e7207 */ /* 0x000fe20000000000 */
[----:B------:R0:W-:Y:S01]  /*7510*/  UTMALDG.3D.MULTICAST [UR16], [UR22], UR7, desc[UR30] ;  /* 0x00001e10160073b4 */ /* 0x0001e20008011807 */
[----:B------:R0:W-:Y:S02]  /*7520*/  UTMALDG.3D.MULTICAST [UR8], [UR22], UR7, desc[UR30] ;  /* 0x00001e08160073b4 */ /* 0x0001e40008011807 */
[----:B0-----:R-:W-:Y:S05]  /*7530*/  @P1 BRA `(.L_x_174) ;  /* 0xfffffffc00101947 */ /* 0x001fea000383ffff */
.L_x_171:
[----:B------:R-:W-:Y:S05]  /*7540*/  BSYNC B1 ;  /* 0x0000000000017941 */ /* 0x000fea0003800000 */
.L_x_170:
[----:B------:R-:W-:Y:S01]  /*7550*/  LOP3.LUT P1, RZ, R10, 0xff, RZ, 0xc0, !PT ;  /* 0x000000ff0aff7812 */ /* 0x000fe2000782c0ff */
[C---:B------:R-:W-:Y:S01]  /*7560*/  IMAD.IADD R15, R11.reuse, 0x1, R8 ;  /* 0x000000010b0f7824 */ /* 0x040fe200078e0208 */
[----:B------:R-:W-:Y:S01]  /*7570*/  ULDC.64 UR8, c[0x0][0x650] ;  /* 0x0001940000087ab9 */ /* 0x000fe20000000a00 */
[----:B------:R-:W-:Y:S01]  /*7580*/  ISETP.GE.U32.AND P2, PT, R11, 0x7, PT ;  /* 0x000000070b00780c */ /* 0x000fe20003f46070 */
[----:B------:R-:W-:Y:S01]  /*7590*/  BSSY B1, `(.L_x_175) ;  /* 0x000006e000017945 */ /* 0x000fe20003800000 */
[C---:B------:R-:W-:Y:S01]  /*75a0*/  IMAD.WIDE.U32 R4, R15.reuse, 0x24924925, RZ ;  /* 0x249249250f047825 */ /* 0x040fe200078e00ff */
[----:B------:R-:W-:Y:S02]  /*75b0*/  ISETP.GT.U32.AND P0, PT, R15, 0x6, PT ;  /* 0x000000060f00780c */ /* 0x000fe40003f04070 */
[----:B------:R-:W-:Y:S01]  /*75c0*/  PRMT R10, RZ, 0x7610, R10 ;  /* 0x00007610ff0a7816 */ /* 0x000fe2000000000a */
[----:B------:R-:W-:Y:S01]  /*75d0*/  IMAD.MOV.U32 R21, RZ, RZ, -0x1 ;  /* 0xffffffffff157424 */ /* 0x000fe200078e00ff */
[----:B------:R-:W-:Y:S01]  /*75e0*/  ISETP.LT.U32.AND P0, PT, R11, 0x7, P0 ;  /* 0x000000070b00780c */ /* 0x000fe20000701070 */
[----:B------:R-:W-:-:S02]  /*75f0*/  IMAD.MOV.U32 R20, RZ, RZ, -0x1 ;  /* 0xffffffffff147424 */ /* 0x000fc400078e00ff */
[----:B------:R-:W0:Y:S01]  /*7600*/  @P1 S2R R7, SR_CgaCtaId ;  /* 0x0000000000071919 */ /* 0x000e220000008800 */
[----:B------:R-:W-:Y:S02]  /*7610*/  SEL R4, RZ, 0x1, !P0 ;  /* 0x00000001ff047807 */ /* 0x000fe40004000000 */
[----:B------:R-:W-:Y:S02]  /*7620*/  IADD3 R16, P0, R16, UR38, RZ ;  /* 0x0000002610107c10 */ /* 0x000fe4000ff1e0ff */
[----:B------:R-:W-:Y:S02]  /*7630*/  @P1 MOV R6, 0x400 ;  /* 0x0000040000061802 */ /* 0x000fe40000000f00 */
[----:B------:R-:W-:Y:S02]  /*7640*/  IADD3.X R17, R17, UR41, RZ, P0, !PT ;  /* 0x0000002911117c10 */ /* 0x000fe400087fe4ff */
[----:B------:R-:W-:Y:S02]  /*7650*/  ISETP.GE.U32.AND P0, PT, R16, UR8, PT ;  /* 0x0000000810007c0c */ /* 0x000fe4000bf06070 */
[----:B------:R-:W-:-:S02]  /*7660*/  LOP3.LUT R3, R3, R4, RZ, 0x3c, !PT ;  /* 0x0000000403037212 */ /* 0x000fc400078e3cff */
[----:B------:R-:W-:Y:S02]  /*7670*/  ISETP.GE.U32.AND.EX P0, PT, R17, UR9, PT, P0 ;  /* 0x0000000911007c0c */ /* 0x000fe4000bf06100 */
[----:B------:R-:W-:Y:S02]  /*7680*/  PRMT R4, RZ, 0x7610, R4 ;  /* 0x00007610ff047816 */ /* 0x000fe40000000004 */
[----:B0-----:R-:W-:Y:S01]  /*7690*/  @P1 LEA R6, R7, R6, 0x18 ;  /* 0x0000000607061211 */ /* 0x001fe200078ec0ff */
[----:B------:R-:W-:-:S03]  /*76a0*/  IMAD.IADD R7, R15, 0x1, -R5 ;  /* 0x000000010f077824 */ /* 0x000fc600078e0a05 */
[----:B------:R0:W-:Y:S02]  /*76b0*/  @P1 SYNCS.ARRIVE.TRANS64.A1T0 RZ, [R6+URZ+0x88], RZ ;  /* 0x000088ff06ff19a7 */ /* 0x0001e4000810003f */
[----:B------:R-:W-:-:S04]  /*76c0*/  LEA.HI R7, R7, R5, RZ, 0x1f ;  /* 0x0000000507077211 */ /* 0x000fc800078ff8ff */
[----:B------:R-:W-:Y:S01]  /*76d0*/  SHF.R.U32.HI R8, RZ, 0x2, R7 ;  /* 0x00000002ff087819 */ /* 0x000fe20000011607 */
[----:B0-----:R-:W-:-:S03]  /*76e0*/  IMAD.MOV.U32 R6, RZ, RZ, -0x1 ;  /* 0xffffffffff067424 */ /* 0x001fc600078e00ff */
[----:B------:R-:W-:Y:S01]  /*76f0*/  @P2 LOP3.LUT R3, R3, 0x1, R8, 0x78, !PT ;  /* 0x0000000103032812 */ /* 0x000fe200078e7808 */
[----:B------:R-:W-:Y:S01]  /*7700*/  IMAD R8, R8, -0x7, R15 ;  /* 0xfffffff908087824 */ /* 0x000fe200078e020f */
[----:B------:R-:W-:Y:S06]  /*7710*/  @P0 BRA `(.L_x_176) ;  /* 0x0000000400540947 */ /* 0x000fec0003800000 */
[----:B------:R-:W0:Y:S01]  /*7720*/  S2R R15, SR_CTAID.X ;  /* 0x00000000000f7919 */ /* 0x000e220000002500 */
[----:B------:R-:W-:Y:S01]  /*7730*/  ULDC.64 UR8, c[0x0][0x628] ;  /* 0x00018a0000087ab9 */ /* 0x000fe20000000a00 */
[----:B------:R-:W-:Y:S01]  /*7740*/  ULDC UR10, c[0x0][0x630] ;  /* 0x00018c00000a7ab9 */ /* 0x000fe20000000800 */
[----:B------:R-:W-:Y:S01]  /*7750*/  ISETP.NE.U32.AND P0, PT, RZ, UR8, PT ;  /* 0x00000008ff007c0c */ /* 0x000fe2000bf05070 */
[----:B------:R-:W1:Y:S01]  /*7760*/  S2R R20, SR_CTAID.Y ;  /* 0x0000000000147919 */ /* 0x000e620000002600 */
[----:B------:R-:W-:Y:S01]  /*7770*/  ULDC UR11, c[0x0][0x150] ;  /* 0x00005400000b7ab9 */ /* 0x000fe20000000800 */
[----:B------:R-:W-:Y:S01]  /*7780*/  IMAD.MOV.U32 R4, RZ, RZ, R16 ;  /* 0x000000ffff047224 */ /* 0x000fe200078e0010 */
[----:B------:R-:W-:Y:S01]  /*7790*/  ISETP.NE.AND.EX P0, PT, RZ, UR9, PT, P0 ;  /* 0x00000009ff007c0c */ /* 0x000fe2000bf05300 */
[----:B------:R-:W-:Y:S01]  /*77a0*/  IMAD.MOV.U32 R5, RZ, RZ, R17 ;  /* 0x000000ffff057224 */ /* 0x000fe200078e0011 */
[----:B0-----:R-:W-:-:S11]  /*77b0*/  I2FP.F32.U32 R22, R15 ;  /* 0x0000000f00167245 */ /* 0x001fd60000201000 */
[----:B------:R-:W-:Y:S05]  /*77c0*/  @!P0 BRA `(.L_x_177) ;  /* 0x0000000000288947 */ /* 0x000fea0003800000 */
[----:B------:R-:W-:Y:S02]  /*77d0*/  ULDC UR7, c[0x0][0x634] ;  /* 0x00018d0000077ab9 */ /* 0x000fe40000000800 */
[----:B------:R-:W-:-:S05]  /*77e0*/  IADD3 R5, P0, R16, UR7, RZ ;  /* 0x0000000710057c10 */ /* 0x000fca000ff1e0ff */
[----:B------:R-:W-:-:S04]  /*77f0*/  IMAD.X R21, RZ, RZ, R17, P0 ;  /* 0x000000ffff157224 */ /* 0x000fc800000e0611 */
[----:B------:R-:W-:-:S04]  /*7800*/  IMAD.WIDE.U32 R6, R21, UR8, RZ ;  /* 0x0000000815067c25 */ /* 0x000fc8000f8e00ff */
[----:B------:R-:W-:-:S04]  /*7810*/  IMAD.WIDE.U32 R6, P0, R5, UR9, R6 ;  /* 0x0000000905067c25 */ /* 0x000fc8000f800006 */
[----:B------:R-:W-:-:S04]  /*7820*/  IMAD.WIDE.U32 R4, R5, UR8, RZ ;  /* 0x0000000805047c25 */ /* 0x000fc8000f8e00ff */
[----:B------:R-:W-:Y:S01]  /*7830*/  IMAD.MOV.U32 R4, RZ, RZ, R7 ;  /* 0x000000ffff047224 */ /* 0x000fe200078e0007 */
[----:B------:R-:W-:Y:S01]  /*7840*/  IADD3 RZ, P1, R5, R6, RZ ;  /* 0x0000000605ff7210 */ /* 0x000fe20007f3e0ff */
[----:B------:R-:W-:-:S04]  /*7850*/  IMAD.X R5, RZ, RZ, RZ, P0 ;  /* 0x000000ffff057224 */ /* 0x000fc800000e06ff */
[----:B------:R-:W-:-:S08]  /*7860*/  IMAD.WIDE.U32.X R4, R21, UR9, R4, P1 ;  /* 0x0000000915047c25 */ /* 0x000fd000088e0404 */
.L_x_177:
[--C-:B------:R-:W-:Y:S01]  /*7870*/  SHF.R.U64 R14, R4, UR10, R5.reuse ;  /* 0x0000000a040e7c19 */ /* 0x100fe20008001205 */
[----:B------:R-:W-:Y:S01]  /*7880*/  FMUL R22, R22, UR11 ;  /* 0x0000000b16167c20 */ /* 0x000fe20008400000 */
[----:B------:R-:W-:Y:S01]  /*7890*/  SHF.R.U32.HI R4, RZ, UR10, R5 ;  /* 0x0000000aff047c19 */ /* 0x000fe20008011605 */
[----:B------:R-:W0:Y:S01]  /*78a0*/  LDC R6, c[0x0][0x144] ;  /* 0x00005100ff067b82 */ /* 0x000e220000000800 */
[----:B------:R-:W-:Y:S01]  /*78b0*/  IADD3 R5, P0, RZ, -R14, RZ ;  /* 0x8000000eff057210 */ /* 0x000fe20007f1e0ff */
[----:B------:R-:W-:Y:S01]  /*78c0*/  ULDC UR7, c[0x0][0x154] ;  /* 0x0000550000077ab9 */ /* 0x000fe20000000800 */
[----:B-1----:R-:W-:Y:S01]  /*78d0*/  I2FP.F32.U32 R7, R20 ;  /* 0x0000001400077245 */ /* 0x002fe20000201000 */
[----:B------:R-:W1:Y:S01]  /*78e0*/  F2I.U32.TRUNC.NTZ R22, R22 ;  /* 0x0000001600167305 */ /* 0x000e62000020f000 */
[----:B------:R-:W-:Y:S01]  /*78f0*/  ULDC.64 UR8, c[0x0][0x620] ;  /* 0x0001880000087ab9 */ /* 0x000fe20000000a00 */
[----:B------:R-:W-:Y:S01]  /*7900*/  IMAD.X R4, RZ, RZ, ~R4, P0 ;  /* 0x000000ffff047224 */ /* 0x000fe200000e0e04 */
[----:B------:R-:W-:Y:S01]  /*7910*/  ISETP.NE.AND P2, PT, R2, 0x1, PT ;  /* 0x000000010200780c */ /* 0x000fe20003f45270 */
[----:B------:R-:W-:Y:S01]  /*7920*/  FMUL R23, R7, UR7 ;  /* 0x0000000707177c20 */ /* 0x000fe20008400000 */
[----:B------:R-:W2:Y:S01]  /*7930*/  LDC R25, c[0x0][0x148] ;  /* 0x00005200ff197b82 */ /* 0x000ea20000000800 */
[----:B------:R-:W-:Y:S01]  /*7940*/  IMAD R4, R4, UR8, RZ ;  /* 0x0000000804047c24 */ /* 0x000fe2000f8e02ff */
[----:B------:R-:W-:-:S03]  /*7950*/  ULDC UR7, c[0x0][0x618] ;  /* 0x0001860000077ab9 */ /* 0x000fc60000000800 */
[----:B------:R-:W3:Y:S01]  /*7960*/  F2I.U32.TRUNC.NTZ R23, R23 ;  /* 0x0000001700177305 */ /* 0x000ee2000020f000 */
[C---:B------:R-:W-:Y:S02]  /*7970*/  IMAD R7, R5.reuse, UR9, R4 ;  /* 0x0000000905077c24 */ /* 0x040fe4000f8e0204 */
[----:B------:R-:W-:Y:S01]  /*7980*/  IMAD.WIDE.U32 R4, R5, UR8, R16 ;  /* 0x0000000805047c25 */ /* 0x000fe2000f8e0010 */
[----:B------:R-:W-:Y:S02]  /*7990*/  ULDC.64 UR8, c[0x0][0x640] ;  /* 0x0001900000087ab9 */ /* 0x000fe40000000a00 */
[----:B------:R-:W-:Y:S01]  /*79a0*/  ISETP.NE.U32.AND P0, PT, RZ, UR8, PT ;  /* 0x00000008ff007c0c */ /* 0x000fe2000bf05070 */
[----:B------:R-:W-:Y:S02]  /*79b0*/  IMAD.IADD R5, R5, 0x1, R7 ;  /* 0x0000000105057824 */ /* 0x000fe400078e0207 */
[----:B-1----:R-:W-:Y:S01]  /*79c0*/  IMAD.MOV R22, RZ, RZ, -R22 ;  /* 0x000000ffff167224 */ /* 0x002fe200078e0a16 */
[----:B------:R-:W-:-:S02]  /*79d0*/  ISETP.NE.AND.EX P0, PT, RZ, UR9, PT, P0 ;  /* 0x00000009ff007c0c */ /* 0x000fc4000bf05300 */
[----:B------:R-:W-:Y:S01]  /*79e0*/  SHF.R.U64 R21, R4, UR7, R5 ;  /* 0x0000000704157c19 */ /* 0x000fe20008001205 */
[----:B0-----:R-:W-:Y:S01]  /*79f0*/  IMAD R15, R6, R22, R15 ;  /* 0x00000016060f7224 */ /* 0x001fe200078e020f */
[----:B------:R-:W-:Y:S01]  /*7a00*/  SHF.R.U32.HI R4, RZ, UR7, R5 ;  /* 0x00000007ff047c19 */ /* 0x000fe20008011605 */
[----:B------:R-:W-:Y:S01]  /*7a10*/  ULDC UR7, c[0x0][0x608] ;  /* 0x0001820000077ab9 */ /* 0x000fe20000000800 */
[----:B---3--:R-:W-:Y:S02]  /*7a20*/  IMAD.MOV R6, RZ, RZ, -R23 ;  /* 0x000000ffff067224 */ /* 0x008fe400078e0a17 */
[--C-:B------:R-:W-:Y:S02]  /*7a30*/  SHF.R.U64 R22, R21, UR7, R4.reuse ;  /* 0x0000000715167c19 */ /* 0x100fe40008001204 */
[----:B------:R-:W-:Y:S01]  /*7a40*/  SHF.R.U32.HI R5, RZ, UR7, R4 ;  /* 0x00000007ff057c19 */ /* 0x000fe20008011604 */
[----:B------:R-:W-:Y:S01]  /*7a50*/  ULDC UR7, c[0x0][0x658] ;  /* 0x0001960000077ab9 */ /* 0x000fe20000000800 */
[----:B--2---:R-:W-:-:S02]  /*7a60*/  @P2 IMAD R15, R25, R6, R20 ;  /* 0x00000006190f2224 */ /* 0x004fc400078e0214 */
[--C-:B------:R-:W-:Y:S02]  /*7a70*/  SHF.R.U64 R20, R22, UR7, R5.reuse ;  /* 0x0000000716147c19 */ /* 0x100fe40008001205 */
[----:B------:R-:W-:-:S03]  /*7a80*/  SHF.R.U32.HI R23, RZ, UR7, R5 ;  /* 0x00000007ff177c19 */ /* 0x000fc60008011605 */
[----:B------:R-:W-:Y:S02]  /*7a90*/  IMAD.MOV.U32 R6, RZ, RZ, R20 ;  /* 0x000000ffff067224 */ /* 0x000fe400078e0014 */
[----:B------:R-:W-:Y:S01]  /*7aa0*/  IMAD.MOV.U32 R5, RZ, RZ, R23 ;  /* 0x000000ffff057224 */ /* 0x000fe200078e0017 */
[----:B------:R-:W-:Y:S06]  /*7ab0*/  @!P0 BRA `(.L_x_178) ;  /* 0x00000000002c8947 */ /* 0x000fec0003800000 */
        /* <DEDUP_REMOVED lines=9> */
[----:B------:R-:W-:-:S04]  /*7b50*/  IMAD.WIDE.U32.X R4, R23, UR9, R4, P1 ;  /* 0x0000000917047c25 */ /* 0x000fc800088e0404 */
[----:B------:R-:W-:-:S07]  /*7b60*/  IMAD.MOV.U32 R6, RZ, RZ, R4 ;  /* 0x000000ffff067224 */ /* 0x000fce00078e0004 */
.L_x_178:
[----:B------:R-:W-:Y:S01]  /*7b70*/  ULDC UR7, c[0x0][0x648] ;  /* 0x0001920000077ab9 */ /* 0x000fe20000000800 */
[----:B------:R-:W-:Y:S01]  /*7b80*/  LOP3.LUT R4, R22, UR6, RZ, 0xc0, !PT ;  /* 0x0000000616047c12 */ /* 0x000fe2000f8ec0ff */
[----:B------:R-:W-:Y:S01]  /*7b90*/  ULDC UR8, c[0x0][0x610] ;  /* 0x0001840000087ab9 */ /* 0x000fe20000000800 */
[----:B------:R-:W-:Y:S01]  /*7ba0*/  SHF.R.U64 R5, R6, UR7, R5 ;  /* 0x0000000706057c19 */ /* 0x000fe20008001205 */
[----:B------:R-:W-:Y:S01]  /*7bb0*/  ULDC UR7, c[0x0][0x638] ;  /* 0x00018e0000077ab9 */ /* 0x000fe20000000800 */
[----:B------:R-:W-:-:S03]  /*7bc0*/  LOP3.LUT R21, R21, UR4, RZ, 0xc0, !PT ;  /* 0x0000000415157c12 */ /* 0x000fc6000f8ec0ff */
[----:B------:R-:W-:Y:S02]  /*7bd0*/  IMAD.MOV R7, RZ, RZ, -R5 ;  /* 0x000000ffff077224 */ /* 0x000fe400078e0a05 */
[----:B------:R-:W-:Y:S02]  /*7be0*/  IMAD R4, R5, UR5, R4 ;  /* 0x0000000505047c24 */ /* 0x000fe4000f8e0204 */
[----:B------:R-:W-:Y:S01]  /*7bf0*/  IMAD R20, R7, UR7, R20 ;  /* 0x0000000707147c24 */ /* 0x000fe2000f8e0214 */
[----:B------:R-:W-:Y:S01]  /*7c00*/  ULDC UR7, c[0x0][0x600] ;  /* 0x0001800000077ab9 */ /* 0x000fe20000000800 */
[----:B------:R-:W-:Y:S02]  /*7c10*/  IMAD R15, R4, UR8, R15 ;  /* 0x00000008040f7c24 */ /* 0x000fe4000f8e020f */
[----:B------:R-:W-:Y:S02]  /*7c20*/  IMAD R6, R20, UR7, R21 ;  /* 0x0000000714067c24 */ /* 0x000fe4000f8e0215 */
[----:B------:R-:W-:-:S03]  /*7c30*/  IMAD.MOV.U32 R4, RZ, RZ, 0x1 ;  /* 0x00000001ff047424 */ /* 0x000fc600078e00ff */
[----:B------:R-:W-:Y:S02]  /*7c40*/  SEL R20, R6, R15, !P2 ;  /* 0x0000000f06147207 */ /* 0x000fe40005000000 */
[----:B------:R-:W-:Y:S01]  /*7c50*/  SEL R21, R15, R6, !P2 ;  /* 0x000000060f157207 */ /* 0x000fe20005000000 */
[----:B------:R-:W-:-:S07]  /*7c60*/  IMAD.MOV.U32 R6, RZ, RZ, R14 ;  /* 0x000000ffff067224 */ /* 0x000fce00078e000e */
.L_x_176:
[----:B------:R-:W-:Y:S05]  /*7c70*/  BSYNC B1 ;  /* 0x0000000000017941 */ /* 0x000fea0003800000 */
.L_x_175:
[----:B------:R-:W-:-:S13]  /*7c80*/  LOP3.LUT P0, RZ, R4, 0xff, RZ, 0xc0, !PT ;  /* 0x000000ff04ff7812 */ /* 0x000fda000780c0ff */
[----:B------:R-:W-:Y:S05]  /*7c90*/  @P0 BRA `(.L_x_179) ;  /* 0xfffffff000f40947 */ /* 0x000fea000383ffff */
[----:B------:R-:W-:Y:S05]  /*7ca0*/  BSYNC B0 ;  /* 0x0000000000007941 */ /* 0x000fea0003800000 */
.L_x_168:
[----:B------:R-:W-:-:S03]  /*7cb0*/  UMOV UR7, 0xffffffff ;  /* 0xffffffff00077882 */ /* 0x000fc60000000000 */
[----:B------:R-:W-:Y:S05]  /*7cc0*/  BRA.DIV UR7, `(.L_x_180) ;  /* 0x0000000607807947 */ /* 0x000fea000b800000 */
[----:B------:R-:W-:-:S13]  /*7cd0*/  ELECT P6, URZ, PT ;  /* 0x00000000003f782f */ /* 0x000fda00038c0000 */
.L_x_197:
[----:B------:R-:W-:Y:S04]  /*7ce0*/  BSSY B0, `(.L_x_181) ;  /* 0x0000046000007945 */ /* 0x000fe80003800000 */
[----:B------:R-:W-:Y:S05]  /*7cf0*/  @!P6 BRA `(.L_x_182) ;  /* 0x000000040010e947 */ /* 0x000fea0003800000 */
[----:B------:R-:W-:-:S04]  /*7d00*/  LOP3.LUT R18, R18, 0x2, RZ, 0xfc, !PT ;  /* 0x0000000212127812 */ /* 0x000fc800078efcff */
[----:B------:R-:W-:-:S13]  /*7d10*/  ISETP.NE.AND P0, PT, R18, 0x3, PT ;  /* 0x000000031200780c */ /* 0x000fda0003f05270 */
[----:B------:R-:W-:Y:S05]  /*7d20*/  @!P0 BRA `(.L_x_183) ;  /* 0x0000000000048947 */ /* 0x000fea0003800000 */
[----:B------:R-:W-:Y:S01]  /*7d30*/  BPT.TRAP 0x1 ;  /* 0x000000040000795c */ /* 0x000fe20000300000 */
.L_x_183:
[----:B------:R-:W0:Y:S01]  /*7d40*/  S2R R5, SR_CgaCtaId ;  /* 0x0000000000057919 */ /* 0x000e220000008800 */
[----:B------:R-:W-:Y:S02]  /*7d50*/  MOV R0, 0x400 ;  /* 0x0000040000007802 */ /* 0x000fe40000000f00 */
[----:B------:R-:W-:Y:S02]  /*7d60*/  SHF.L.U32 R2, R3, 0x1f, RZ ;  /* 0x0000001f03027819 */ /* 0x000fe400000006ff */
[----:B0-----:R-:W-:-:S05]  /*7d70*/  LEA R5, R5, R0, 0x18 ;  /* 0x0000000005057211 */ /* 0x001fca00078ec0ff */
[----:B------:R-:W-:-:S04]  /*7d80*/  VIADD R5, R5, 0x38 ;  /* 0x0000003805057836 */ /* 0x000fc80000000000 */
[C---:B------:R-:W-:Y:S02]  /*7d90*/  IMAD R7, R8.reuse, 0x8, R5 ;  /* 0x0000000808077824 */ /* 0x040fe400078e0205 */
[----:B------:R-:W-:Y:S02]  /*7da0*/  VIADD R8, R8, 0x1 ;  /* 0x0000000108087836 */ /* 0x000fe40000000000 */
[----:B------:R-:W0:Y:S03]  /*7db0*/  SYNCS.PHASECHK.TRANS64.TRYWAIT P0, [R7+URZ], R2 ;  /* 0x00000002070075a7 */ /* 0x000e26000800017f */
[----:B------:R-:W-:-:S04]  /*7dc0*/  ISETP.NE.AND P1, PT, R8, 0x7, PT ;  /* 0x000000070800780c */ /* 0x000fc80003f25270 */
[----:B------:R-:W-:Y:S02]  /*7dd0*/  SEL R0, RZ, 0x1, P1 ;  /* 0x00000001ff007807 */ /* 0x000fe40000800000 */
[----:B------:R-:W-:Y:S02]  /*7de0*/  SEL R8, R8, RZ, P1 ;  /* 0x000000ff08087207 */ /* 0x000fe40000800000 */
[----:B------:R-:W-:-:S03]  /*7df0*/  LOP3.LUT R9, R3, R0, RZ, 0x3c, !PT ;  /* 0x0000000003097212 */ /* 0x000fc600078e3cff */
[----:B------:R-:W-:Y:S01]  /*7e00*/  IMAD R6, R8, 0x8, R5 ;  /* 0x0000000808067824 */ /* 0x000fe200078e0205 */
[----:B------:R-:W-:Y:S01]  /*7e10*/  SHF.L.U32 R3, R9, 0x1f, RZ ;  /* 0x0000001f09037819 */ /* 0x000fe200000006ff */
[----:B0-----:R-:W-:Y:S06]  /*7e20*/  @!P0 BRA `(.L_x_184) ;  /* 0x0000000400488947 */ /* 0x001fec0003800000 */
.L_x_198:
[----:B------:R-:W1:Y:S01]  /*7e30*/  SYNCS.PHASECHK.TRANS64.TRYWAIT P0, [R6+URZ], R3 ;  /* 0x00000003060075a7 */ /* 0x000e62000800017f */
[----:B------:R-:W-:-:S05]  /*7e40*/  VIADD R0, R8, 0x1 ;  /* 0x0000000108007836 */ /* 0x000fca0000000000 */
[----:B------:R-:W-:-:S04]  /*7e50*/  ISETP.NE.AND P1, PT, R0, 0x7, PT ;  /* 0x000000070000780c */ /* 0x000fc80003f25270 */
[----:B0-----:R-:W-:Y:S02]  /*7e60*/  SEL R2, RZ, 0x1, P1 ;  /* 0x00000001ff027807 */ /* 0x001fe40000800000 */
[----:B------:R-:W-:Y:S02]  /*7e70*/  SEL R0, R0, RZ, P1 ;  /* 0x000000ff00007207 */ /* 0x000fe40000800000 */
[----:B------:R-:W-:-:S03]  /*7e80*/  LOP3.LUT R9, R9, R2, RZ, 0x3c, !PT ;  /* 0x0000000209097212 */ /* 0x000fc600078e3cff */
[----:B------:R-:W-:Y:S01]  /*7e90*/  IMAD R7, R0, 0x8, R5 ;  /* 0x0000000800077824 */ /* 0x000fe200078e0205 */
[----:B------:R-:W-:Y:S01]  /*7ea0*/  SHF.L.U32 R4, R9, 0x1f, RZ ;  /* 0x0000001f09047819 */ /* 0x000fe200000006ff */
[----:B-1----:R-:W-:Y:S06]  /*7eb0*/  @!P0 BRA `(.L_x_185) ;  /* 0x0000000400388947 */ /* 0x002fec0003800000 */
.L_x_199:
[----:B------:R-:W1:Y:S01]  /*7ec0*/  SYNCS.PHASECHK.TRANS64.TRYWAIT P0, [R7+URZ], R4 ;  /* 0x00000004070075a7 */ /* 0x000e62000800017f */
[----:B------:R-:W-:-:S05]  /*7ed0*/  VIADD R0, R0, 0x1 ;  /* 0x0000000100007836 */ /* 0x000fca0000000000 */
[----:B------:R-:W-:-:S04]  /*7ee0*/  ISETP.NE.AND P1, PT, R0, 0x7, PT ;  /* 0x000000070000780c */ /* 0x000fc80003f25270 */
[----:B------:R-:W-:Y:S02]  /*7ef0*/  SEL R2, RZ, 0x1, P1 ;  /* 0x00000001ff027807 */ /* 0x000fe40000800000 */
[----:B------:R-:W-:Y:S02]  /*7f00*/  SEL R0, R0, RZ, P1 ;  /* 0x000000ff00007207 */ /* 0x000fe40000800000 */
[----:B------:R-:W-:-:S03]  /*7f10*/  LOP3.LUT R9, R9, R2, RZ, 0x3c, !PT ;  /* 0x0000000209097212 */ /* 0x000fc600078e3cff */
[----:B0-----:R-:W-:Y:S01]  /*7f20*/  IMAD R6, R0, 0x8, R5 ;  /* 0x0000000800067824 */ /* 0x001fe200078e0205 */
[----:B------:R-:W-:Y:S01]  /*7f30*/  SHF.L.U32 R3, R9, 0x1f, RZ ;  /* 0x0000001f09037819 */ /* 0x000fe200000006ff */
[----:B-1----:R-:W-:Y:S06]  /*7f40*/  @!P0 BRA `(.L_x_186) ;  /* 0x0000000400288947 */ /* 0x002fec0003800000 */
.L_x_200:
        /* <DEDUP_REMOVED lines=9> */
.L_x_201:
        /* <DEDUP_REMOVED lines=9> */
.L_x_202:
[----:B------:R-:W1:Y:S01]  /*8070*/  SYNCS.PHASECHK.TRANS64.TRYWAIT P0, [R6+URZ], R3 ;  /* 0x00000003060075a7 */ /* 0x000e62000800017f */
[----:B------:R-:W-:-:S05]  /*8080*/  VIADD R0, R0, 0x1 ;  /* 0x0000000100007836 */ /* 0x000fca0000000000 */
[----:B------:R-:W-:-:S04]  /*8090*/  ISETP.NE.AND P1, PT, R0, 0x7, PT ;  /* 0x000000070000780c */ /* 0x000fc80003f25270 */
[----:B------:R-:W-:Y:S02]  /*80a0*/  SEL R2, RZ, 0x1, P1 ;  /* 0x00000001ff027807 */ /* 0x000fe40000800000 */
[----:B------:R-:W-:Y:S02]  /*80b0*/  SEL R0, R0, RZ, P1 ;  /* 0x000000ff00007207 */ /* 0x000fe40000800000 */
[----:B------:R-:W-:Y:S01]  /*80c0*/  LOP3.LUT R2, R9, R2, RZ, 0x3c, !PT ;  /* 0x0000000209027212 */ /* 0x000fe200078e3cff */
[----:B-1----:R-:W-:Y:S06]  /*80d0*/  @!P0 BRA `(.L_x_189) ;  /* 0x0000000400008947 */ /* 0x002fec0003800000 */
.L_x_203:
[----:B------:R-:W-:Y:S01]  /*80e0*/  IMAD R5, R0, 0x8, R5 ;  /* 0x0000000800057824 */ /* 0x000fe200078e0205 */
[----:B------:R-:W-:-:S07]  /*80f0*/  SHF.L.U32 R0, R2, 0x1f, RZ ;  /* 0x0000001f02007819 */ /* 0x000fce00000006ff */
.L_x_190:
[----:B--2---:R2:W3:Y:S02]  /*8100*/  SYNCS.PHASECHK.TRANS64.TRYWAIT P0, [R5+URZ], R0 ;  /* 0x00000000050075a7 */ /* 0x0044e4000800017f */
[----:B---3--:R-:W-:Y:S05]  /*8110*/  @!P0 NANOSLEEP.SYNCS 0x989680 ;  /* 0x009896800000895d */ /* 0x008fea0003900000 */
[----:B------:R-:W3:Y:S02]  /*8120*/  @!P0 SYNCS.PHASECHK.TRANS64 P0, [R5+URZ], R0 ;  /* 0x00000000050085a7 */ /* 0x000ee4000800007f */
[----:B---3--:R-:W-:Y:S05]  /*8130*/  @!P0 BRA `(.L_x_190) ;  /* 0xfffffffc00f08947 */ /* 0x008fea000383ffff */
.L_x_182:
[----:B------:R-:W-:Y:S05]  /*8140*/  BSYNC B0 ;  /* 0x0000000000007941 */ /* 0x000fea0003800000 */
.L_x_181:
[----:B------:R-:W-:Y:S05]  /*8150*/  EXIT ;  /* 0x000000000000794d */ /* 0x000fea0003800000 */
.L_x_21:
[----:B-1----:R1:W2:Y:S02]  /*8160*/  SYNCS.PHASECHK.TRANS64.TRYWAIT P1, [R3+URZ], R0 ;  /* 0x00000000030075a7 */ /* 0x0022a4000802017f */
[----:B--2---:R-:W-:Y:S05]  /*8170*/  @!P1 NANOSLEEP.SYNCS 0x989680 ;  /* 0x009896800000995d */ /* 0x004fea0003900000 */
[----:B------:R-:W2:Y:S02]  /*8180*/  @!P1 SYNCS.PHASECHK.TRANS64 P1, [R3+URZ], R0 ;  /* 0x00000000030095a7 */ /* 0x000ea4000802007f */
[----:B--2---:R-:W-:Y:S05]  /*8190*/  @!P1 BRA `(.L_x_21) ;  /* 0xfffffffc00f09947 */ /* 0x004fea000383ffff */
[----:B------:R-:W-:Y:S05]  /*81a0*/  BRA `(.L_x_20) ;  /* 0xffffff94009c7947 */ /* 0x000fea000383ffff */
.L_x_26:
[----:B-1----:R1:W2:Y:S02]  /*81b0*/  SYNCS.PHASECHK.TRANS64.TRYWAIT P1, [R5+URZ], R4 ;  /* 0x00000004050075a7 */ /* 0x0022a4000802017f */
[----:B--2---:R-:W-:Y:S05]  /*81c0*/  @!P1 NANOSLEEP.SYNCS 0x989680 ;  /* 0x009896800000995d */ /* 0x004fea0003900000 */
[----:B------:R-:W2:Y:S02]  /*81d0*/  @!P1 SYNCS.PHASECHK.TRANS64 P1, [R5+URZ], R4 ;  /* 0x00000004050095a7 */ /* 0x000ea4000802007f */
[----:B--2---:R-:W-:Y:S05]  /*81e0*/  @!P1 BRA `(.L_x_26) ;  /* 0xfffffffc00f09947 */ /* 0x004fea000383ffff */
[----:B------:R-:W-:Y:S05]  /*81f0*/  BRA `(.L_x_25) ;  /* 0xffffff9800787947 */ /* 0x000fea000383ffff */
.L_x_169:
[----:B------:R-:W-:Y:S01]  /*8200*/  BSSY B1, `(.L_x_191) ;  /* 0x0000006000017945 */ /* 0x000fe20003800000 */
[----:B------:R-:W-:-:S07]  /*8210*/  IMAD.MOV.U32 R15, RZ, RZ, -0x1 ;  /* 0xffffffffff0f7424 */ /* 0x000fce00078e00ff */
[----:B------:R-:W-:Y:S05]  /*8220*/  WARPSYNC.COLLECTIVE R15, `(.L_x_192) ;  /* 0x000000000f0c7348 */ /* 0x000fea0003c00000 */
[----:B------:R-:W-:Y:S02]  /*8230*/  ELECT P6, UR62, PT ;  /* 0x00000000003e782f */ /* 0x000fe400038c0000 */
[----:B------:R-:W-:Y:S01]  /*8240*/  MOV R14, UR62 ;  /* 0x0000003e000e7c02 */ /* 0x000fe20008000f00 */
[----:B------:R-:W-:Y:S10]  /*8250*/  ENDCOLLECTIVE ;  /* 0x000000000000791b */ /* 0x000ff40003800000 */
.L_x_192:
[----:B------:R-:W-:Y:S05]  /*8260*/  BSYNC B1 ;  /* 0x0000000000017941 */ /* 0x000fea0003800000 */
.L_x_191:
[----:B------:R-:W-:Y:S05]  /*8270*/  BRA `(.L_x_193) ;  /* 0xffffffec00887947 */ /* 0x000fea000383ffff */
.L_x_172:
[----:B-1----:R1:W2:Y:S02]  /*8280*/  SYNCS.PHASECHK.TRANS64.TRYWAIT P0, [R24+URZ+0x38], R15 ;  /* 0x0000380f180075a7 */ /* 0x0022a4000800017f */
[----:B--2---:R-:W-:Y:S05]  /*8290*/  @!P0 NANOSLEEP.SYNCS 0x989680 ;  /* 0x009896800000895d */ /* 0x004fea0003900000 */
[----:B------:R-:W2:Y:S02]  /*82a0*/  @!P0 SYNCS.PHASECHK.TRANS64 P0, [R24+URZ+0x38], R15 ;  /* 0x0000380f180085a7 */ /* 0x000ea4000800007f */
[----:B--2---:R-:W-:Y:S05]  /*82b0*/  @!P0 BRA `(.L_x_172) ;  /* 0xfffffffc00f08947 */ /* 0x004fea000383ffff */
[----:B------:R-:W-:Y:S05]  /*82c0*/  BRA `(.L_x_194) ;  /* 0xffffffec00d07947 */ /* 0x000fea000383ffff */
.L_x_180:
[----:B------:R-:W-:Y:S01]  /*82d0*/  BSSY B0, `(.L_x_195) ;  /* 0x0000006000007945 */ /* 0x000fe20003800000 */
[----:B------:R-:W-:-:S07]  /*82e0*/  IMAD.MOV.U32 R15, RZ, RZ, -0x1 ;  /* 0xffffffffff0f7424 */ /* 0x000fce00078e00ff */
[----:B------:R-:W-:Y:S05]  /*82f0*/  WARPSYNC.COLLECTIVE R15, `(.L_x_196) ;  /* 0x000000000f0c7348 */ /* 0x000fea0003c00000 */
[----:B------:R-:W-:Y:S02]  /*8300*/  ELECT P6, UR62, PT ;  /* 0x00000000003e782f */ /* 0x000fe400038c0000 */
[----:B------:R-:W-:Y:S01]  /*8310*/  MOV R14, UR62 ;  /* 0x0000003e000e7c02 */ /* 0x000fe20008000f00 */
[----:B------:R-:W-:Y:S10]  /*8320*/  ENDCOLLECTIVE ;  /* 0x000000000000791b */ /* 0x000ff40003800000 */
.L_x_196:
[----:B------:R-:W-:Y:S05]  /*8330*/  BSYNC B0 ;  /* 0x0000000000007941 */ /* 0x000fea0003800000 */
.L_x_195:
[----:B------:R-:W-:Y:S05]  /*8340*/  BRA `(.L_x_197) ;  /* 0xfffffff800647947 */ /* 0x000fea000383ffff */
.L_x_184:
[----:B0-----:R0:W1:Y:S02]  /*8350*/  SYNCS.PHASECHK.TRANS64.TRYWAIT P0, [R7+URZ], R2 ;  /* 0x00000002070075a7 */ /* 0x001064000800017f */
[----:B-1----:R-:W-:Y:S05]  /*8360*/  @!P0 NANOSLEEP.SYNCS 0x989680 ;  /* 0x009896800000895d */ /* 0x002fea0003900000 */
[----:B------:R-:W1:Y:S02]  /*8370*/  @!P0 SYNCS.PHASECHK.TRANS64 P0, [R7+URZ], R2 ;  /* 0x00000002070085a7 */ /* 0x000e64000800007f */
[----:B-1----:R-:W-:Y:S05]  /*8380*/  @!P0 BRA `(.L_x_184) ;  /* 0xfffffffc00f08947 */ /* 0x002fea000383ffff */
[----:B------:R-:W-:Y:S05]  /*8390*/  BRA `(.L_x_198) ;  /* 0xfffffff800a47947 */ /* 0x000fea000383ffff */
.L_x_185:
[----:B0-----:R0:W1:Y:S02]  /*83a0*/  SYNCS.PHASECHK.TRANS64.TRYWAIT P0, [R6+URZ], R3 ;  /* 0x00000003060075a7 */ /* 0x001064000800017f */
[----:B-1----:R-:W-:Y:S05]  /*83b0*/  @!P0 NANOSLEEP.SYNCS 0x989680 ;  /* 0x009896800000895d */ /* 0x002fea0003900000 */
[----:B------:R-:W1:Y:S02]  /*83c0*/  @!P0 SYNCS.PHASECHK.TRANS64 P0, [R6+URZ], R3 ;  /* 0x00000003060085a7 */ /* 0x000e64000800007f */
[----:B-1----:R-:W-:Y:S05]  /*83d0*/  @!P0 BRA `(.L_x_185) ;  /* 0xfffffffc00f08947 */ /* 0x002fea000383ffff */
[----:B------:R-:W-:Y:S05]  /*83e0*/  BRA `(.L_x_199) ;  /* 0xfffffff800b47947 */ /* 0x000fea000383ffff */
.L_x_186:
[----:B0-----:R0:W1:Y:S02]  /*83f0*/  SYNCS.PHASECHK.TRANS64.TRYWAIT P0, [R7+URZ], R4 ;  /* 0x00000004070075a7 */ /* 0x001064000800017f */
[----:B-1----:R-:W-:Y:S05]  /*8400*/  @!P0 NANOSLEEP.SYNCS 0x989680 ;  /* 0x009896800000895d */ /* 0x002fea0003900000 */
[----:B------:R-:W1:Y:S02]  /*8410*/  @!P0 SYNCS.PHASECHK.TRANS64 P0, [R7+URZ], R4 ;  /* 0x00000004070085a7 */ /* 0x000e64000800007f */
[----:B-1----:R-:W-:Y:S05]  /*8420*/  @!P0 BRA `(.L_x_186) ;  /* 0xfffffffc00f08947 */ /* 0x002fea000383ffff */
[----:B------:R-:W-:Y:S05]  /*8430*/  BRA `(.L_x_200) ;  /* 0xfffffff800c47947 */ /* 0x000fea000383ffff */
.L_x_187:
[----:B0-----:R0:W1:Y:S02]  /*8440*/  SYNCS.PHASECHK.TRANS64.TRYWAIT P0, [R6+URZ], R3 ;  /* 0x00000003060075a7 */ /* 0x001064000800017f */
[----:B-1----:R-:W-:Y:S05]  /*8450*/  @!P0 NANOSLEEP.SYNCS 0x989680 ;  /* 0x009896800000895d */ /* 0x002fea0003900000 */
[----:B------:R-:W1:Y:S02]  /*8460*/  @!P0 SYNCS.PHASECHK.TRANS64 P0, [R6+URZ], R3 ;  /* 0x00000003060085a7 */ /* 0x000e64000800007f */
[----:B-1----:R-:W-:Y:S05]  /*8470*/  @!P0 BRA `(.L_x_187) ;  /* 0xfffffffc00f08947 */ /* 0x002fea000383ffff */
[----:B------:R-:W-:Y:S05]  /*8480*/  BRA `(.L_x_201) ;  /* 0xfffffff800d47947 */ /* 0x000fea000383ffff */
.L_x_188:
[----:B0-----:R0:W1:Y:S02]  /*8490*/  SYNCS.PHASECHK.TRANS64.TRYWAIT P0, [R7+URZ], R4 ;  /* 0x00000004070075a7 */ /* 0x001064000800017f */
[----:B-1----:R-:W-:Y:S05]  /*84a0*/  @!P0 NANOSLEEP.SYNCS 0x989680 ;  /* 0x009896800000895d */ /* 0x002fea0003900000 */
[----:B------:R-:W1:Y:S02]  /*84b0*/  @!P0 SYNCS.PHASECHK.TRANS64 P0, [R7+URZ], R4 ;  /* 0x00000004070085a7 */ /* 0x000e64000800007f */
[----:B-1----:R-:W-:Y:S05]  /*84c0*/  @!P0 BRA `(.L_x_188) ;  /* 0xfffffffc00f08947 */ /* 0x002fea000383ffff */
[----:B------:R-:W-:Y:S05]  /*84d0*/  BRA `(.L_x_202) ;  /* 0xfffffff800e47947 */ /* 0x000fea000383ffff */
.L_x_189:
[----:B-1----:R1:W2:Y:S02]  /*84e0*/  SYNCS.PHASECHK.TRANS64.TRYWAIT P0, [R6+URZ], R3 ;  /* 0x00000003060075a7 */ /* 0x0022a4000800017f */
[----:B--2---:R-:W-:Y:S05]  /*84f0*/  @!P0 NANOSLEEP.SYNCS 0x989680 ;  /* 0x009896800000895d */ /* 0x004fea0003900000 */
[----:B------:R-:W2:Y:S02]  /*8500*/  @!P0 SYNCS.PHASECHK.TRANS64 P0, [R6+URZ], R3 ;  /* 0x00000003060085a7 */ /* 0x000ea4000800007f */
[----:B--2---:R-:W-:Y:S05]  /*8510*/  @!P0 BRA `(.L_x_189) ;  /* 0xfffffffc00f08947 */ /* 0x004fea000383ffff */
[----:B------:R-:W-:Y:S05]  /*8520*/  BRA `(.L_x_203) ;  /* 0xfffffff800ec7947 */ /* 0x000fea000383ffff */
.L_x_204:
[----:B------:R-:W-:-:S00]  /*8530*/  BRA `(.L_x_204) ;  /* 0xfffffffc00fc7947 */ /* 0x000fc0000383ffff */
[----:B------:R-:W-:-:S00]  /*8540*/  NOP ;  /* 0x0000000000007918 */ /* 0x000fc00000000000 */
        /* <DEDUP_REMOVED lines=11> */
.L_x_205:


//--------------------- .nv.global.init           --------------------------
	.section	.nv.global.init,"aw",@progbits
.nv.global.init:
	.type		$str$22,@object
	.size		$str$22,($str$23 - $str$22)
$str$22:
        /*0000*/ 	.byte	0x6b, 0x5f, 0x74, 0x69, 0x6c, 0x65, 0x5f, 0x63, 0x6f, 0x75, 0x6e, 0x74, 0x20, 0x3e, 0x3d, 0x20
        /*0010*/ 	.byte	0x31, 0x00
	.type		$str$23,@object
	.size		$str$23,(__unnamed_1 - $str$23)
$str$23:
        /*0012*/ 	.byte	0x2f, 0x74, 0x6d, 0x70, 0x2f, 0x63, 0x75, 0x74, 0x6c, 0x61, 0x73, 0x73, 0x5f, 0x73, 0x77, 0x65
        /*0022*/ 	.byte	0x65, 0x70, 0x5f, 0x73, 0x72, 0x63, 0x2f, 0x69, 0x6e, 0x63, 0x6c, 0x75, 0x64, 0x65, 0x2f, 0x63
        /*0032*/ 	.byte	0x75, 0x74, 0x6c, 0x61, 0x73, 0x73, 0x2f, 0x67, 0x65, 0x6d, 0x6d, 0x2f, 0x63, 0x6f, 0x6c, 0x6c
        /*0042*/ 	.byte	0x65, 0x63, 0x74, 0x69, 0x76, 0x65, 0x2f, 0x73, 0x6d, 0x39, 0x30, 0x5f, 0x6d, 0x6d, 0x61, 0x5f
        /*0052*/ 	.byte	0x74, 0x6d, 0x61, 0x5f, 0x67, 0x6d, 0x6d, 0x61, 0x5f, 0x73, 0x73, 0x5f, 0x77, 0x61, 0x72, 0x70
        /*0062*/ 	.byte	0x73, 0x70, 0x65, 0x63, 0x69, 0x61, 0x6c, 0x69, 0x7a, 0x65, 0x64, 0x2e, 0x68, 0x70, 0x70, 0x00
	.type		__unnamed_1,@object
	.size		__unnamed_1,(.L_0 - __unnamed_1)
__unnamed_1:
        /*0072*/ 	.byte	0x76, 0x6f, 0x69, 0x64, 0x20, 0x63, 0x75, 0x74, 0x6c, 0x61, 0x73, 0x73, 0x3a, 0x3a, 0x67, 0x65
        /* <DEDUP_REMOVED lines=180> */
        /*0bc2*/ 	.byte	0x6e, 0x74, 0x69, 0x74, 0x79, 0x5d, 0x00
.L_0:


//--------------------- .nv.shared._ZN7cutlass13device_kernelINS_4gemm6kernel13GemmUniversalIN4cute5tupleIJiiiiEEENS1_10collective13CollectiveMmaINS1_34MainloopSm90TmaGmmaWarpSpecializedILi7ENS5_IJNS4_1CILi4EEENSA_ILi1EEESC_EEENS1_35KernelTmaWarpSpecializedCooperativeEEENS5_IJNSA_ILi128EEESG_NSA_ILi64EEEEEENS_6half_tENS5_IJSC_llEEESJ_SK_NS4_8TiledMMAINS4_8MMA_AtomIJNS4_4SM904GMMA26MMA_64x128x16_F32F16F16_SSILNSO_5MajorE1ELSQ_1ELNSO_7ScaleInE1ELSR_1EEEEEENS4_6LayoutINS5_IJNSA_ILi2EEESC_SC_EEENS5_IJSC_NSA_ILi0EEESX_EEEEENS5_IJNS4_10UnderscoreES10_S10_EEEEENS4_13SM90_TMA_LOADENS4_14ComposedLayoutINS4_7SwizzleILi3ELi4ELi3EEENS4_18smem_ptr_flag_bitsILi16EEENSU_INS5_IJSH_NSA_ILi8EEEEEENS5_IJSC_SH_EEEEEEEvNS4_8identityENS4_23SM90_TMA_LOAD_MULTICASTES1D_vS1E_EENS_8epilogue10collective6detail29Sm90TmaWarpSpecializedAdapterINS1I_15DefaultEpilogueISJ_NS5_IJlSC_lEEES1M_NS1H_6thread17LinearCombinationISJ_Li1EffLNS1N_9ScaleType4KindE0ELNS_15FloatRoundStyleE2ESJ_EENS1_15EpilogueDefaultEEEEEvvEEEEvNT_6ParamsE --------------------------
	.section	.nv.shared._ZN7cutlass13device_kernelINS_4gemm6kernel13GemmUniversalIN4cute5tupleIJiiiiEEENS1_10collective13CollectiveMmaINS1_34MainloopSm90TmaGmmaWarpSpecializedILi7ENS5_IJNS4_1CILi4EEENSA_ILi1EEESC_EEENS1_35KernelTmaWarpSpecializedCooperativeEEENS5_IJNSA_ILi128EEESG_NSA_ILi64EEEEEENS_6half_tENS5_IJSC_llEEESJ_SK_NS4_8TiledMMAINS4_8MMA_AtomIJNS4_4SM904GMMA26MMA_64x128x16_F32F16F16_SSILNSO_5MajorE1ELSQ_1ELNSO_7ScaleInE1ELSR_1EEEEEENS4_6LayoutINS5_IJNSA_ILi2EEESC_SC_EEENS5_IJSC_NSA_ILi0EEESX_EEEEENS5_IJNS4_10UnderscoreES10_S10_EEEEENS4_13SM90_TMA_LOADENS4_14ComposedLayoutINS4_7SwizzleILi3ELi4ELi3EEENS4_18smem_ptr_flag_bitsILi16EEENSU_INS5_IJSH_NSA_ILi8EEEEEENS5_IJSC_SH_EEEEEEEvNS4_8identityENS4_23SM90_TMA_LOAD_MULTICASTES1D_vS1E_EENS_8epilogue10collective6detail29Sm90TmaWarpSpecializedAdapterINS1I_15DefaultEpilogueISJ_NS5_IJlSC_lEEES1M_NS1H_6thread17LinearCombinationISJ_Li1EffLNS1N_9ScaleType4KindE0ELNS_15FloatRoundStyleE2ESJ_EENS1_15EpilogueDefaultEEEEEvvEEEEvNT_6ParamsE,"aw",@nobits
	.sectionflags	@""
	.align	16
	.zero		1024


//--------------------- .nv.shared.reserved.0     --------------------------
	.section	.nv.shared.reserved.0,"aw",@nobits
	.weak		__nv_reservedSMEM_offset_0_alias
	.size		__nv_reservedSMEM_offset_0_alias, 0, 0
	.other		__nv_reservedSMEM_offset_0_alias,@"STO_CUDA_RESERVED_SHARED STV_DEFAULT"
__nv_reservedSMEM_offset_0_alias:
	.zero		0


//--------------------- .nv.global                --------------------------
	.section	.nv.global,"aw",@nobits
.nv.global:
	.type		_ZN40_INTERNAL_885f9435_4_k_cu_517a05e9_187174cute1_E,@object
	.size		_ZN40_INTERNAL_885f9435_4_k_cu_517a05e9_187174cute1_E,(_ZN40_INTERNAL_885f9435_4_k_cu_517a05e9_187174cuda3std3__45__cpo6cbeginE - _ZN40_INTERNAL_885f9435_4_k_cu_517a05e9_187174cute1_E)
_ZN40_INTERNAL_885f9435_4_k_cu_517a05e9_187174cute1_E:
	.zero		1
	.type		_ZN40_INTERNAL_885f9435_4_k_cu_517a05e9_187174cuda3std3__45__cpo6cbeginE,@object
	.size		_ZN40_INTERNAL_885f9435_4_k_cu_517a05e9_187174cuda3std3__45__cpo6cbeginE,(_ZN40_INTERNAL_885f9435_4_k_cu_517a05e9_187174cuda3std3__48in_placeE - _ZN40_INTERNAL_885f9435_4_k_cu_517a05e9_187174cuda3std3__45__cpo6cbeginE)
_ZN40_INTERNAL_885f9435_4_k_cu_517a05e9_187174cuda3std3__45__cpo6cbeginE:
	.zero		1
	.type		_ZN40_INTERNAL_885f9435_4_k_cu_517a05e9_187174cuda3std3__48in_placeE,@object
	.size		_ZN40_INTERNAL_885f9435_4_k_cu_517a05e9_187174cuda3std3__48in_placeE,(_ZN40_INTERNAL_885f9435_4_k_cu_517a05e9_187174cuda3std6ranges3__45__cpo9iter_moveE - _ZN40_INTERNAL_885f9435_4_k_cu_517a05e9_187174cuda3std3__48in_placeE)
_ZN40_INTERNAL_885f9435_4_k_cu_517a05e9_187174cuda3std3__48in_placeE:
	.zero		1
	.type		_ZN40_INTERNAL_885f9435_4_k_cu_517a05e9_187174cuda3std6ranges3__45__cpo9iter_moveE,@object
	.size		_ZN40_INTERNAL_885f9435_4_k_cu_517a05e9_187174cuda3std6ranges3__45__cpo9iter_moveE,(_ZN40_INTERNAL_885f9435_4_k_cu_517a05e9_187174cuda3std3__45__cpo5beginE - _ZN40_INTERNAL_885f9435_4_k_cu_517a05e9_187174cuda3std6ranges3__45__cpo9iter_moveE)
_ZN40_INTERNAL_885f9435_4_k_cu_517a05e9_187174cuda3std6ranges3__45__cpo9iter_moveE:
	.zero		1
	.type		_ZN40_INTERNAL_885f9435_4_k_cu_517a05e9_187174cuda3std3__45__cpo5beginE,@object
	.size		_ZN40_INTERNAL_885f9435_4_k_cu_517a05e9_187174cuda3std3__45__cpo5beginE,(_ZN40_INTERNAL_885f9435_4_k_cu_517a05e9_187174cuda3std3__442_GLOBAL__N__885f9435_4_k_cu_517a05e9_187176ignoreE - _ZN40_INTERNAL_885f9435_4_k_cu_517a05e9_187174cuda3std3__45__cpo5beginE)
_ZN40_INTERNAL_885f9435_4_k_cu_517a05e9_187174cuda3std3__45__cpo5beginE:
	.zero		1
	.type		_ZN40_INTERNAL_885f9435_4_k_cu_517a05e9_187174cuda3std3__442_GLOBAL__N__885f9435_4_k_cu_517a05e9_187176ignoreE,@object
	.size		_ZN40_INTERNAL_885f9435_4_k_cu_517a05e9_187174cuda3std3__442_GLOBAL__N__885f9435_4_k_cu_517a05e9_187176ignoreE,(_ZN40_INTERNAL_885f9435_4_k_cu_517a05e9_187174cute7productE - _ZN40_INTERNAL_885f9435_4_k_cu_517a05e9_187174cuda3std3__442_GLOBAL__N__885f9435_4_k_cu_517a05e9_187176ignoreE)
_ZN40_INTERNAL_885f9435_4_k_cu_517a05e9_187174cuda3std3__442_GLOBAL__N__885f9435_4_k_cu_517a05e9_187176ignoreE:
	.zero		1
	.type		_ZN40_INTERNAL_885f9435_4_k_cu_517a05e9_187174cute7productE,@object
	.size		_ZN40_INTERNAL_885f9435_4_k_cu_517a05e9_187174cute7productE,(_ZN40_INTERNAL_885f9435_4_k_cu_517a05e9_187174cuda3std3__45__cpo3endE - _ZN40_INTERNAL_885f9435_4_k_cu_517a05e9_187174cute7productE)
_ZN40_INTERNAL_885f9435_4_k_cu_517a05e9_187174cute7productE:
	.zero		1
	.type		_ZN40_INTERNAL_885f9435_4_k_cu_517a05e9_187174cuda3std3__45__cpo3endE,@object
	.size		_ZN40_INTERNAL_885f9435_4_k_cu_517a05e9_187174cuda3std3__45__cpo3endE,(_ZN40_INTERNAL_885f9435_4_k_cu_517a05e9_187174cuda3std3__419piecewise_constructE - _ZN40_INTERNAL_885f9435_4_k_cu_517a05e9_187174cuda3std3__45__cpo3endE)
_ZN40_INTERNAL_885f9435_4_k_cu_517a05e9_187174cuda3std3__45__cpo3endE:
	.zero		1
	.type		_ZN40_INTERNAL_885f9435_4_k_cu_517a05e9_187174cuda3std3__419piecewise_constructE,@object
	.size		_ZN40_INTERNAL_885f9435_4_k_cu_517a05e9_187174cuda3std3__419piecewise_constructE,(_ZN40_INTERNAL_885f9435_4_k_cu_517a05e9_187174cuda3std3__45__cpo4cendE - _ZN40_INTERNAL_885f9435_4_k_cu_517a05e9_187174cuda3std3__419piecewise_constructE)
_ZN40_INTERNAL_885f9435_4_k_cu_517a05e9_187174cuda3std3__419piecewise_constructE:
	.zero		1
	.type		_ZN40_INTERNAL_885f9435_4_k_cu_517a05e9_187174cuda3std3__45__cpo4cendE,@object
	.size		_ZN40_INTERNAL_885f9435_4_k_cu_517a05e9_187174cuda3std3__45__cpo4cendE,(_ZN40_INTERNAL_885f9435_4_k_cu_517a05e9_187174cuda3std6ranges3__45__cpo4swapE - _ZN40_INTERNAL_885f9435_4_k_cu_517a05e9_187174cuda3std3__45__cpo4cendE)
_ZN40_INTERNAL_885f9435_4_k_cu_517a05e9_187174cuda3std3__45__cpo4cendE:
	.zero		1
	.type		_ZN40_INTERNAL_885f9435_4_k_cu_517a05e9_187174cuda3std6ranges3__45__cpo4swapE,@object
	.size		_ZN40_INTERNAL_885f9435_4_k_cu_517a05e9_187174cuda3std6ranges3__45__cpo4swapE,(.L_8 - _ZN40_INTERNAL_885f9435_4_k_cu_517a05e9_187174cuda3std6ranges3__45__cpo4swapE)
_ZN40_INTERNAL_885f9435_4_k_cu_517a05e9_187174cuda3std6ranges3__45__cpo4swapE:
	.zero		1
.L_8:


//--------------------- .nv.constant0._ZN7cutlass13device_kernelINS_4gemm6kernel13GemmUniversalIN4cute5tupleIJiiiiEEENS1_10collective13CollectiveMmaINS1_34MainloopSm90TmaGmmaWarpSpecializedILi7ENS5_IJNS4_1CILi4EEENSA_ILi1EEESC_EEENS1_35KernelTmaWarpSpecializedCooperativeEEENS5_IJNSA_ILi128EEESG_NSA_ILi64EEEEEENS_6half_tENS5_IJSC_llEEESJ_SK_NS4_8TiledMMAINS4_8MMA_AtomIJNS4_4SM904GMMA26MMA_64x128x16_F32F16F16_SSILNSO_5MajorE1ELSQ_1ELNSO_7ScaleInE1ELSR_1EEEEEENS4_6LayoutINS5_IJNSA_ILi2EEESC_SC_EEENS5_IJSC_NSA_ILi0EEESX_EEEEENS5_IJNS4_10UnderscoreES10_S10_EEEEENS4_13SM90_TMA_LOADENS4_14ComposedLayoutINS4_7SwizzleILi3ELi4ELi3EEENS4_18smem_ptr_flag_bitsILi16EEENSU_INS5_IJSH_NSA_ILi8EEEEEENS5_IJSC_SH_EEEEEEEvNS4_8identityENS4_23SM90_TMA_LOAD_MULTICASTES1D_vS1E_EENS_8epilogue10collective6detail29Sm90TmaWarpSpecializedAdapterINS1I_15DefaultEpilogueISJ_NS5_IJlSC_lEEES1M_NS1H_6thread17LinearCombinationISJ_Li1EffLNS1N_9ScaleType4KindE0ELNS_15FloatRoundStyleE2ESJ_EENS1_15EpilogueDefaultEEEEEvvEEEEvNT_6ParamsE --------------------------
	.section	.nv.constant0._ZN7cutlass13device_kernelINS_4gemm6kernel13GemmUniversalIN4cute5tupleIJiiiiEEENS1_10collective13CollectiveMmaINS1_34MainloopSm90TmaGmmaWarpSpecializedILi7ENS5_IJNS4_1CILi4EEENSA_ILi1EEESC_EEENS1_35KernelTmaWarpSpecializedCooperativeEEENS5_IJNSA_ILi128EEESG_NSA_ILi64EEEEEENS_6half_tENS5_IJSC_llEEESJ_SK_NS4_8TiledMMAINS4_8MMA_AtomIJNS4_4SM904GMMA26MMA_64x128x16_F32F16F16_SSILNSO_5MajorE1ELSQ_1ELNSO_7ScaleInE1ELSR_1EEEEEENS4_6LayoutINS5_IJNSA_ILi2EEESC_SC_EEENS5_IJSC_NSA_ILi0EEESX_EEEEENS5_IJNS4_10UnderscoreES10_S10_EEEEENS4_13SM90_TMA_LOADENS4_14ComposedLayoutINS4_7SwizzleILi3ELi4ELi3EEENS4_18smem_ptr_flag_bitsILi16EEENSU_INS5_IJSH_NSA_ILi8EEEEEENS5_IJSC_SH_EEEEEEEvNS4_8identityENS4_23SM90_TMA_LOAD_MULTICASTES1D_vS1E_EENS_8epilogue10collective6detail29Sm90TmaWarpSpecializedAdapterINS1I_15DefaultEpilogueISJ_NS5_IJlSC_lEEES1M_NS1H_6thread17LinearCombinationISJ_Li1EffLNS1N_9ScaleType4KindE0ELNS_15FloatRoundStyleE2ESJ_EENS1_15EpilogueDefaultEEEEEvvEEEEvNT_6ParamsE,"a",@progbits
	.sectionflags	@""
	.align	4
.nv.constant0._ZN7cutlass13device_kernelINS_4gemm6kernel13GemmUniversalIN4cute5tupleIJiiiiEEENS1_10collective13CollectiveMmaINS1_34MainloopSm90TmaGmmaWarpSpecializedILi7ENS5_IJNS4_1CILi4EEENSA_ILi1EEESC_EEENS1_35KernelTmaWarpSpecializedCooperativeEEENS5_IJNSA_ILi128EEESG_NSA_ILi64EEEEEENS_6half_tENS5_IJSC_llEEESJ_SK_NS4_8TiledMMAINS4_8MMA_AtomIJNS4_4SM904GMMA26MMA_64x128x16_F32F16F16_SSILNSO_5MajorE1ELSQ_1ELNSO_7ScaleInE1ELSR_1EEEEEENS4_6LayoutINS5_IJNSA_ILi2EEESC_SC_EEENS5_IJSC_NSA_ILi0EEESX_EEEEENS5_IJNS4_10UnderscoreES10_S10_EEEEENS4_13SM90_TMA_LOADENS4_14ComposedLayoutINS4_7SwizzleILi3ELi4ELi3EEENS4_18smem_ptr_flag_bitsILi16EEENSU_INS5_IJSH_NSA_ILi8EEEEEENS5_IJSC_SH_EEEEEEEvNS4_8identityENS4_23SM90_TMA_LOAD_MULTICASTES1D_vS1E_EENS_8epilogue10collective6detail29Sm90TmaWarpSpecializedAdapterINS1I_15DefaultEpilogueISJ_NS5_IJlSC_lEEES1M_NS1H_6thread17LinearCombinationISJ_Li1EffLNS1N_9ScaleType4KindE0ELNS_15FloatRoundStyleE2ESJ_EENS1_15EpilogueDefaultEEEEEvvEEEEvNT_6ParamsE:
	.zero		1664


//--------------------- SYMBOLS --------------------------

	.type		.nv.reservedSmem.offset0,@object
	.size		.nv.reservedSmem.offset0,0x4
	.type		__assertfail,@function
